	.target	sm_100a

	.elftype	@"ET_EXEC"


//--------------------- .note.nv.tkinfo           --------------------------
	.section	.note.nv.tkinfo,"",@"SHT_NOTE"
	.sectionflags	@"SHF_NOTE_NV_TKINFO"
	.tkinfo
        /*0018*/ 	.word	0x00000002
        /*0030*/ 	.string	""
        /*0030*/ 	.string	"ptxas"
        /*0030*/ 	.string	"Cuda compilation tools, release 13.0, V13.0.88"
        /*0030*/ 	.string	"Build cuda_13.0.r13.0/compiler.36424714_0"
        /*0030*/ 	.string	"-arch sm_100a -m 64 "



//--------------------- .note.nv.cuinfo           --------------------------
	.section	.note.nv.cuinfo,"",@"SHT_NOTE"
	.sectionflags	@"SHF_NOTE_NV_CUINFO"
        /*0018*/ 	.short	0x0002
        /*001a*/ 	.short	0x0064
        /*001c*/ 	.short	0x0082
	.zero		2


//--------------------- .nv.info                  --------------------------
	.section	.nv.info,"",@"SHT_CUDA_INFO"
	.align	4


	//----- nvinfo : EIATTR_REGCOUNT
	.align		4
        /*0000*/ 	.byte	0x04, 0x2f
        /*0002*/ 	.short	(.L_19 - .L_18)
	.align		4
.L_18:
        /*0004*/ 	.word	index@(_ZN7cutlass13device_kernelINS_4gemm6kernel13GemmUniversalIN4cute5tupleIJiiiiEEENS1_10collective13CollectiveMmaINS1_35MainloopSm100TmaUmmaWarpSpecializedILi3ELi2ELi2ENS5_IJNS4_1CILi1EEESB_SB_EEEEENS5_IJNSA_ILi128EEENSA_ILi256EEENSA_ILi64EEEEEENS_6half_tENS5_IJlSB_lEEESI_SJ_NS4_8TiledMMAINS4_8MMA_AtomIJNS4_20SM100_MMA_F16BF16_SSISI_SI_fLi128ELi256ELNS4_4UMMA5MajorE0ELSO_0ELNSN_7ScaleInE0ELSP_0EEEEEENS4_6LayoutISC_NS5_IJNSA_ILi0EEEST_ST_EEEEENS5_IJNS4_10UnderscoreESW_SW_EEEEENS4_13SM90_TMA_LOADENS4_14ComposedLayoutINS4_7SwizzleILi3ELi4ELi3EEENS4_18smem_ptr_flag_bitsILi16EEENSS_INS5_IJNSA_ILi8EEESG_EEENS5_IJSG_SB_EEEEEEEvNS4_8identityESZ_S19_vS1A_EENS_8epilogue10collective18CollectiveEpilogueINS1C_23Sm100TmaWarpSpecializedILi4ELi2ELi64ELb1ELb0EEEJSH_NS5_IJNSS_ISE_SB_EENSS_ISG_SB_EEEEESI_SJ_SI_SJ_NS1C_6fusion15FusionCallbacksIS1G_NS1K_17LinearCombinationISI_fSI_fLNS_15FloatRoundStyleE2EEESH_S1J_JEEENS4_5SM1004TMEM4LOAD26SM100_TMEM_LOAD_32dp32b64xESZ_S19_NS4_39AutoVectorizingCopyWithAssumedAlignmentILi128EEENS4_14SM90_TMA_STOREES19_S1V_S1V_EEEvvEEEEvNT_6ParamsE)
        /*0008*/ 	.word	0x000000b9


	//----- nvinfo : EIATTR_FRAME_SIZE
	.align		4
.L_19:
        /*000c*/ 	.byte	0x04, 0x11
        /*000e*/ 	.short	(.L_21 - .L_20)
	.align		4
.L_20:
        /*0010*/ 	.word	index@($__internal_2_$__cuda_sm10x_tcgen05_guardrail_trap_unallocated_columns_being_dealloced)
        /*0014*/ 	.word	0x00000000


	//----- nvinfo : EIATTR_FRAME_SIZE
	.align		4
.L_21:
        /*0018*/ 	.byte	0x04, 0x11
        /*001a*/ 	.short	(.L_23 - .L_22)
	.align		4
.L_22:
        /*001c*/ 	.word	index@($__internal_1_$__cuda_sm10x_tcgen05_guardrail_trap_phase_invalid_during_alloc)
        /*0020*/ 	.word	0x00000000


	//----- nvinfo : EIATTR_FRAME_SIZE
	.align		4
.L_23:
        /*0024*/ 	.byte	0x04, 0x11
        /*0026*/ 	.short	(.L_25 - .L_24)
	.align		4
.L_24:
        /*0028*/ 	.word	index@($__internal_0_$__cuda_sm10x_tcgen05_guardrail_trap_col_being_dealloced_not_returned_by_alloc)
        /*002c*/ 	.word	0x00000000


	//----- nvinfo : EIATTR_FRAME_SIZE
	.align		4
.L_25:
        /*0030*/ 	.byte	0x04, 0x11
        /*0032*/ 	.short	(.L_27 - .L_26)
	.align		4
.L_26:
        /*0034*/ 	.word	index@(_ZN7cutlass13device_kernelINS_4gemm6kernel13GemmUniversalIN4cute5tupleIJiiiiEEENS1_10collective13CollectiveMmaINS1_35MainloopSm100TmaUmmaWarpSpecializedILi3ELi2ELi2ENS5_IJNS4_1CILi1EEESB_SB_EEEEENS5_IJNSA_ILi128EEENSA_ILi256EEENSA_ILi64EEEEEENS_6half_tENS5_IJlSB_lEEESI_SJ_NS4_8TiledMMAINS4_8MMA_AtomIJNS4_20SM100_MMA_F16BF16_SSISI_SI_fLi128ELi256ELNS4_4UMMA5MajorE0ELSO_0ELNSN_7ScaleInE0ELSP_0EEEEEENS4_6LayoutISC_NS5_IJNSA_ILi0EEEST_ST_EEEEENS5_IJNS4_10UnderscoreESW_SW_EEEEENS4_13SM90_TMA_LOADENS4_14ComposedLayoutINS4_7SwizzleILi3ELi4ELi3EEENS4_18smem_ptr_flag_bitsILi16EEENSS_INS5_IJNSA_ILi8EEESG_EEENS5_IJSG_SB_EEEEEEEvNS4_8identityESZ_S19_vS1A_EENS_8epilogue10collective18CollectiveEpilogueINS1C_23Sm100TmaWarpSpecializedILi4ELi2ELi64ELb1ELb0EEEJSH_NS5_IJNSS_ISE_SB_EENSS_ISG_SB_EEEEESI_SJ_SI_SJ_NS1C_6fusion15FusionCallbacksIS1G_NS1K_17LinearCombinationISI_fSI_fLNS_15FloatRoundStyleE2EEESH_S1J_JEEENS4_5SM1004TMEM4LOAD26SM100_TMEM_LOAD_32dp32b64xESZ_S19_NS4_39AutoVectorizingCopyWithAssumedAlignmentILi128EEENS4_14SM90_TMA_STOREES19_S1V_S1V_EEEvvEEEEvNT_6ParamsE)
        /*0038*/ 	.word	0x00000000


	//----- nvinfo : EIATTR_MIN_STACK_SIZE
	.align		4
.L_27:
        /*003c*/ 	.byte	0x04, 0x12
        /*003e*/ 	.short	(.L_29 - .L_28)
	.align		4
.L_28:
        /*0040*/ 	.word	index@(_ZN7cutlass13device_kernelINS_4gemm6kernel13GemmUniversalIN4cute5tupleIJiiiiEEENS1_10collective13CollectiveMmaINS1_35MainloopSm100TmaUmmaWarpSpecializedILi3ELi2ELi2ENS5_IJNS4_1CILi1EEESB_SB_EEEEENS5_IJNSA_ILi128EEENSA_ILi256EEENSA_ILi64EEEEEENS_6half_tENS5_IJlSB_lEEESI_SJ_NS4_8TiledMMAINS4_8MMA_AtomIJNS4_20SM100_MMA_F16BF16_SSISI_SI_fLi128ELi256ELNS4_4UMMA5MajorE0ELSO_0ELNSN_7ScaleInE0ELSP_0EEEEEENS4_6LayoutISC_NS5_IJNSA_ILi0EEEST_ST_EEEEENS5_IJNS4_10UnderscoreESW_SW_EEEEENS4_13SM90_TMA_LOADENS4_14ComposedLayoutINS4_7SwizzleILi3ELi4ELi3EEENS4_18smem_ptr_flag_bitsILi16EEENSS_INS5_IJNSA_ILi8EEESG_EEENS5_IJSG_SB_EEEEEEEvNS4_8identityESZ_S19_vS1A_EENS_8epilogue10collective18CollectiveEpilogueINS1C_23Sm100TmaWarpSpecializedILi4ELi2ELi64ELb1ELb0EEEJSH_NS5_IJNSS_ISE_SB_EENSS_ISG_SB_EEEEESI_SJ_SI_SJ_NS1C_6fusion15FusionCallbacksIS1G_NS1K_17LinearCombinationISI_fSI_fLNS_15FloatRoundStyleE2EEESH_S1J_JEEENS4_5SM1004TMEM4LOAD26SM100_TMEM_LOAD_32dp32b64xESZ_S19_NS4_39AutoVectorizingCopyWithAssumedAlignmentILi128EEENS4_14SM90_TMA_STOREES19_S1V_S1V_EEEvvEEEEvNT_6ParamsE)
        /*0044*/ 	.word	0x00000000
.L_29:


//--------------------- .nv.compat                --------------------------
	.section	.nv.compat,"",@"SHT_CUDA_COMPAT_INFO"
	.align	4
        /*0000*/ 	.byte	0x02, 0x09, 0x01, 0x00, 0x02, 0x02, 0x02, 0x00, 0x02, 0x05, 0x05, 0x00, 0x03, 0x07, 0x01, 0x01
        /*0010*/ 	.byte	0x02, 0x03, 0x01, 0x00, 0x02, 0x06, 0x01, 0x00, 0x04, 0x0b, 0x08, 0x00, 0x09, 0x00, 0x00, 0x00
        /*0020*/ 	.byte	0x00, 0x00, 0x00, 0x00


//--------------------- .nv.info._ZN7cutlass13device_kernelINS_4gemm6kernel13GemmUniversalIN4cute5tupleIJiiiiEEENS1_10collective13CollectiveMmaINS1_35MainloopSm100TmaUmmaWarpSpecializedILi3ELi2ELi2ENS5_IJNS4_1CILi1EEESB_SB_EEEEENS5_IJNSA_ILi128EEENSA_ILi256EEENSA_ILi64EEEEEENS_6half_tENS5_IJlSB_lEEESI_SJ_NS4_8TiledMMAINS4_8MMA_AtomIJNS4_20SM100_MMA_F16BF16_SSISI_SI_fLi128ELi256ELNS4_4UMMA5MajorE0ELSO_0ELNSN_7ScaleInE0ELSP_0EEEEEENS4_6LayoutISC_NS5_IJNSA_ILi0EEEST_ST_EEEEENS5_IJNS4_10UnderscoreESW_SW_EEEEENS4_13SM90_TMA_LOADENS4_14ComposedLayoutINS4_7SwizzleILi3ELi4ELi3EEENS4_18smem_ptr_flag_bitsILi16EEENSS_INS5_IJNSA_ILi8EEESG_EEENS5_IJSG_SB_EEEEEEEvNS4_8identityESZ_S19_vS1A_EENS_8epilogue10collective18CollectiveEpilogueINS1C_23Sm100TmaWarpSpecializedILi4ELi2ELi64ELb1ELb0EEEJSH_NS5_IJNSS_ISE_SB_EENSS_ISG_SB_EEEEESI_SJ_SI_SJ_NS1C_6fusion15FusionCallbacksIS1G_NS1K_17LinearCombinationISI_fSI_fLNS_15FloatRoundStyleE2EEESH_S1J_JEEENS4_5SM1004TMEM4LOAD26SM100_TMEM_LOAD_32dp32b64xESZ_S19_NS4_39AutoVectorizingCopyWithAssumedAlignmentILi128EEENS4_14SM90_TMA_STOREES19_S1V_S1V_EEEvvEEEEvNT_6ParamsE --------------------------
	.section	.nv.info._ZN7cutlass13device_kernelINS_4gemm6kernel13GemmUniversalIN4cute5tupleIJiiiiEEENS1_10collective13CollectiveMmaINS1_35MainloopSm100TmaUmmaWarpSpecializedILi3ELi2ELi2ENS5_IJNS4_1CILi1EEESB_SB_EEEEENS5_IJNSA_ILi128EEENSA_ILi256EEENSA_ILi64EEEEEENS_6half_tENS5_IJlSB_lEEESI_SJ_NS4_8TiledMMAINS4_8MMA_AtomIJNS4_20SM100_MMA_F16BF16_SSISI_SI_fLi128ELi256ELNS4_4UMMA5MajorE0ELSO_0ELNSN_7ScaleInE0ELSP_0EEEEEENS4_6LayoutISC_NS5_IJNSA_ILi0EEEST_ST_EEEEENS5_IJNS4_10UnderscoreESW_SW_EEEEENS4_13SM90_TMA_LOADENS4_14ComposedLayoutINS4_7SwizzleILi3ELi4ELi3EEENS4_18smem_ptr_flag_bitsILi16EEENSS_INS5_IJNSA_ILi8EEESG_EEENS5_IJSG_SB_EEEEEEEvNS4_8identityESZ_S19_vS1A_EENS_8epilogue10collective18CollectiveEpilogueINS1C_23Sm100TmaWarpSpecializedILi4ELi2ELi64ELb1ELb0EEEJSH_NS5_IJNSS_ISE_SB_EENSS_ISG_SB_EEEEESI_SJ_SI_SJ_NS1C_6fusion15FusionCallbacksIS1G_NS1K_17LinearCombinationISI_fSI_fLNS_15FloatRoundStyleE2EEESH_S1J_JEEENS4_5SM1004TMEM4LOAD26SM100_TMEM_LOAD_32dp32b64xESZ_S19_NS4_39AutoVectorizingCopyWithAssumedAlignmentILi128EEENS4_14SM90_TMA_STOREES19_S1V_S1V_EEEvvEEEEvNT_6ParamsE,"",@"SHT_CUDA_INFO"
	.sectionflags	@""
	.align	4


	//----- nvinfo : EIATTR_CUDA_API_VERSION
	.align		4
        /*0000*/ 	.byte	0x04, 0x37
        /*0002*/ 	.short	(.L_31 - .L_30)
.L_30:
        /*0004*/ 	.word	0x00000082


	//----- nvinfo : EIATTR_KPARAM_INFO
	.align		4
.L_31:
        /*0008*/ 	.byte	0x04, 0x17
        /*000a*/ 	.short	(.L_33 - .L_32)
.L_32:
        /*000c*/ 	.word	0x00000000
        /*0010*/ 	.short	0x0000
        /*0012*/ 	.short	0x0000
        /*0014*/ 	.byte	0x00, 0xf0, 0x01, 0x20


	//----- nvinfo : EIATTR_AT_ENTRY_FRAGMENTS
	.align		4
.L_33:
        /*0018*/ 	.byte	0x04, 0x4f
        /*001a*/ 	.short	(.L_35 - .L_34)


	//   ....[0]....
.L_34:
        /*001c*/ 	.word	0x00000006


	//----- nvinfo : EIATTR_RESERVED_SMEM_USED
	.align		4
.L_35:
        /*0020*/ 	.byte	0x01, 0x41
	.zero		2


	//----- nvinfo : EIATTR_SPARSE_MMA_MASK
	.align		4
        /*0024*/ 	.byte	0x03, 0x50
        /*0026*/ 	.short	0x0000


	//----- nvinfo : EIATTR_TCGEN05_1CTA_USED
	.align		4
        /*0028*/ 	.byte	0x01, 0x51
	.zero		2


	//----- nvinfo : EIATTR_MAXREG_COUNT
	.align		4
        /*002c*/ 	.byte	0x03, 0x1b
        /*002e*/ 	.short	0x00ff


	//----- nvinfo : EIATTR_NUM_BARRIERS
	.align		4
        /*0030*/ 	.byte	0x02, 0x4c
        /*0032*/ 	.byte	0x07
	.zero		1


	//----- nvinfo : EIATTR_EXTERNS
	.align		4
        /*0034*/ 	.byte	0x04, 0x0f
        /*0036*/ 	.short	(.L_37 - .L_36)


	//   ....[0]....
	.align		4
.L_36:
        /*0038*/ 	.word	index@(__assertfail)


	//----- nvinfo : EIATTR_MERCURY_ISA_VERSION
	.align		4
.L_37:
        /*003c*/ 	.byte	0x03, 0x5f
        /*003e*/ 	.short	0x0101


	//----- nvinfo : EIATTR_INT_WARP_WIDE_INSTR_OFFSETS
	.align		4
        /*0040*/ 	.byte	0x04, 0x31
        /*0042*/ 	.short	(.L_39 - .L_38)


	//   ....[0]....
.L_38:
        /*0044*/ 	.word	0x00001d90


	//   ....[1]....
        /*0048*/ 	.word	0x00003630


	//   ....[2]....
        /*004c*/ 	.word	0x00003650


	//   ....[3]....
        /*0050*/ 	.word	0x00003680


	//   ....[4]....
        /*0054*/ 	.word	0x00003fc0


	//   ....[5]....
        /*0058*/ 	.word	0x00004030


	//   ....[6]....
        /*005c*/ 	.word	0x00004110


	//   ....[7]....
        /*0060*/ 	.word	0x00004190


	//   ....[8]....
        /*0064*/ 	.word	0x000042a0


	//   ....[9]....
        /*0068*/ 	.word	0x00004330


	//   ....[10]....
        /*006c*/ 	.word	0x00004510


	//   ....[11]....
        /*0070*/ 	.word	0x00004670


	//----- nvinfo : EIATTR_COOP_GROUP_MASK_REGIDS
	.align		4
.L_39:
        /*0074*/ 	.byte	0x04, 0x29
        /*0076*/ 	.short	(.L_41 - .L_40)


	//   ....[0]....
.L_40:
        /*0078*/ 	.word	0xffffffff


	//   ....[1]....
        /*007c*/ 	.word	0xffffffff


	//   ....[2]....
        /*0080*/ 	.word	0xffffffff


	//   ....[3]....
        /*0084*/ 	.word	0xffffffff


	//   ....[4]....
        /*0088*/ 	.word	0xffffffff


	//   ....[5]....
        /*008c*/ 	.word	0xffffffff


	//   ....[6]....
        /*0090*/ 	.word	0xffffffff


	//   ....[7]....
        /*0094*/ 	.word	0xffffffff


	//   ....[8]....
        /*0098*/ 	.word	0xffffffff


	//   ....[9]....
        /*009c*/ 	.word	0xffffffff


	//   ....[10]....
        /*00a0*/ 	.word	0xffffffff


	//   ....[11]....
        /*00a4*/ 	.word	0xffffffff


	//   ....[12]....
        /*00a8*/ 	.word	0xffffffff


	//----- nvinfo : EIATTR_COOP_GROUP_INSTR_OFFSETS
	.align		4
.L_41:
        /*00ac*/ 	.byte	0x04, 0x28
        /*00ae*/ 	.short	(.L_43 - .L_42)


	//   ....[0]....
.L_42:
        /*00b0*/ 	.word	0x00000090


	//   ....[1]....
        /*00b4*/ 	.word	0x000004d0


	//   ....[2]....
        /*00b8*/ 	.word	0x00000620


	//   ....[3]....
        /*00bc*/ 	.word	0x000007c0


	//   ....[4]....
        /*00c0*/ 	.word	0x000008c0


	//   ....[5]....
        /*00c4*/ 	.word	0x00000a30


	//   ....[6]....
        /*00c8*/ 	.word	0x00000b90


	//   ....[7]....
        /*00cc*/ 	.word	0x00001c70


	//   ....[8]....
        /*00d0*/ 	.word	0x000029c0


	//   ....[9]....
        /*00d4*/ 	.word	0x00002bd0


	//   ....[10]....
        /*00d8*/ 	.word	0x00002c00


	//   ....[11]....
        /*00dc*/ 	.word	0x00003510


	//   ....[12]....
        /*00e0*/ 	.word	0x00003740


	//----- nvinfo : EIATTR_VRC_CTA_INIT_COUNT
	.align		4
.L_43:
        /*00e4*/ 	.byte	0x02, 0x4a
        /*00e6*/ 	.byte	0x80
	.zero		1


	//----- nvinfo : EIATTR_SYSCALL_OFFSETS
	.align		4
        /*00e8*/ 	.byte	0x04, 0x46
        /*00ea*/ 	.short	(.L_45 - .L_44)


	//   ....[0]....
.L_44:
        /*00ec*/ 	.word	0x00005120


	//   ....[1]....
        /*00f0*/ 	.word	0x00005210


	//   ....[2]....
        /*00f4*/ 	.word	0x00005b80


	//   ....[3]....
        /*00f8*/ 	.word	0x00007040


	//   ....[4]....
        /*00fc*/ 	.word	0x00008460


	//   ....[5]....
        /*0100*/ 	.word	0x00009870


	//----- nvinfo : EIATTR_MBARRIER_INSTR_OFFSETS
	.align		4
.L_45:
        /*0104*/ 	.byte	0x04, 0x39
        /*0106*/ 	.short	(.L_47 - .L_46)


	//   ....[0]....
.L_46:
        /*0108*/ 	.word	0x000005b0
        /*010c*/ 	.word	0x000000ff
        /*0110*/ 	.word	0x00000000
        /*0114*/ 	.short	0x0100
        /*0116*/ 	.byte	0x05
	.zero		1


	//   ....[1]....
        /*0118*/ 	.word	0x000005c0
        /*011c*/ 	.word	0x000000ff
        /*0120*/ 	.word	0x00000018
        /*0124*/ 	.short	0x0100
        /*0126*/ 	.byte	0x05
	.zero		1


	//   ....[2]....
        /*0128*/ 	.word	0x000005d0
        /*012c*/ 	.word	0x000000ff
        /*0130*/ 	.word	0x00000008
        /*0134*/ 	.short	0x0100
        /*0136*/ 	.byte	0x05
	.zero		1


	//   ....[3]....
        /*0138*/ 	.word	0x000005e0
        /*013c*/ 	.word	0x000000ff
        /*0140*/ 	.word	0x00000020
        /*0144*/ 	.short	0x0100
        /*0146*/ 	.byte	0x05
	.zero		1


	//   ....[4]....
        /*0148*/ 	.word	0x000005f0
        /*014c*/ 	.word	0x000000ff
        /*0150*/ 	.word	0x00000010
        /*0154*/ 	.short	0x0100
        /*0156*/ 	.byte	0x05
	.zero		1


	//   ....[5]....
        /*0158*/ 	.word	0x00000600
        /*015c*/ 	.word	0x000000ff
        /*0160*/ 	.word	0x00000028
        /*0164*/ 	.short	0x0100
        /*0166*/ 	.byte	0x05
	.zero		1


	//   ....[6]....
        /*0168*/ 	.word	0x00000730
        /*016c*/ 	.word	0x000000ff
        /*0170*/ 	.word	0x00000030
        /*0174*/ 	.short	0x0100
        /*0176*/ 	.byte	0x07
	.zero		1


	//   ....[7]....
        /*0178*/ 	.word	0x00000740
        /*017c*/ 	.word	0x000000ff
        /*0180*/ 	.word	0x00000050
        /*0184*/ 	.short	0x0100
        /*0186*/ 	.byte	0x07
	.zero		1


	//   ....[8]....
        /*0188*/ 	.word	0x00000750
        /*018c*/ 	.word	0x000000ff
        /*0190*/ 	.word	0x00000038
        /*0194*/ 	.short	0x0100
        /*0196*/ 	.byte	0x07
	.zero		1


	//   ....[9]....
        /*0198*/ 	.word	0x00000760
        /*019c*/ 	.word	0x000000ff
        /*01a0*/ 	.word	0x00000058
        /*01a4*/ 	.short	0x0100
        /*01a6*/ 	.byte	0x07
	.zero		1


	//   ....[10]....
        /*01a8*/ 	.word	0x00000770
        /*01ac*/ 	.word	0x000000ff
        /*01b0*/ 	.word	0x00000040
        /*01b4*/ 	.short	0x0100
        /*01b6*/ 	.byte	0x07
	.zero		1


	//   ....[11]....
        /*01b8*/ 	.word	0x00000780
        /*01bc*/ 	.word	0x000000ff
        /*01c0*/ 	.word	0x00000060
        /*01c4*/ 	.short	0x0100
        /*01c6*/ 	.byte	0x07
	.zero		1


	//   ....[12]....
        /*01c8*/ 	.word	0x00000790
        /*01cc*/ 	.word	0x000000ff
        /*01d0*/ 	.word	0x00000048
        /*01d4*/ 	.short	0x0100
        /*01d6*/ 	.byte	0x07
	.zero		1


	//   ....[13]....
        /*01d8*/ 	.word	0x000007a0
        /*01dc*/ 	.word	0x000000ff
        /*01e0*/ 	.word	0x00000068
        /*01e4*/ 	.short	0x0100
        /*01e6*/ 	.byte	0x07
	.zero		1


	//   ....[14]....
        /*01e8*/ 	.word	0x00000890
        /*01ec*/ 	.word	0x000000ff
        /*01f0*/ 	.word	0x00000070
        /*01f4*/ 	.short	0x0100
        /*01f6*/ 	.byte	0x05
	.zero		1


	//   ....[15]....
        /*01f8*/ 	.word	0x000008a0
        /*01fc*/ 	.word	0x000000ff
        /*0200*/ 	.word	0x00000078
        /*0204*/ 	.short	0x0100
        /*0206*/ 	.byte	0x05
	.zero		1


	//   ....[16]....
        /*0208*/ 	.word	0x000009e0
        /*020c*/ 	.word	0x000000ff
        /*0210*/ 	.word	0x00000080
        /*0214*/ 	.short	0x0100
        /*0216*/ 	.byte	0x05
	.zero		1


	//   ....[17]....
        /*0218*/ 	.word	0x000009f0
        /*021c*/ 	.word	0x000000ff
        /*0220*/ 	.word	0x00000090
        /*0224*/ 	.short	0x0100
        /*0226*/ 	.byte	0x05
	.zero		1


	//   ....[18]....
        /*0228*/ 	.word	0x00000a00
        /*022c*/ 	.word	0x000000ff
        /*0230*/ 	.word	0x00000088
        /*0234*/ 	.short	0x0100
        /*0236*/ 	.byte	0x05
	.zero		1


	//   ....[19]....
        /*0238*/ 	.word	0x00000a10
        /*023c*/ 	.word	0x000000ff
        /*0240*/ 	.word	0x00000098
        /*0244*/ 	.short	0x0100
        /*0246*/ 	.byte	0x05
	.zero		1


	//   ....[20]....
        /*0248*/ 	.word	0x00000b40
        /*024c*/ 	.word	0x000000ff
        /*0250*/ 	.word	0x000000a0
        /*0254*/ 	.short	0x0100
        /*0256*/ 	.byte	0x07
	.zero		1


	//   ....[21]....
        /*0258*/ 	.word	0x00000b50
        /*025c*/ 	.word	0x000000ff
        /*0260*/ 	.word	0x000000b0
        /*0264*/ 	.short	0x0100
        /*0266*/ 	.byte	0x07
	.zero		1


	//   ....[22]....
        /*0268*/ 	.word	0x00000b60
        /*026c*/ 	.word	0x000000ff
        /*0270*/ 	.word	0x000000a8
        /*0274*/ 	.short	0x0100
        /*0276*/ 	.byte	0x07
	.zero		1


	//   ....[23]....
        /*0278*/ 	.word	0x00000b70
        /*027c*/ 	.word	0x000000ff
        /*0280*/ 	.word	0x000000b8
        /*0284*/ 	.short	0x0100
        /*0286*/ 	.byte	0x07
	.zero		1


	//   ....[24]....
        /*0288*/ 	.word	0x00000c60
        /*028c*/ 	.word	0x000000ff
        /*0290*/ 	.word	0x000000c0
        /*0294*/ 	.short	0x0100
        /*0296*/ 	.byte	0x05
	.zero		1


	//   ....[25]....
        /*0298*/ 	.word	0x00000c70
        /*029c*/ 	.word	0x000000ff
        /*02a0*/ 	.word	0x000000d0
        /*02a4*/ 	.short	0x0100
        /*02a6*/ 	.byte	0x05
	.zero		1


	//   ....[26]....
        /*02a8*/ 	.word	0x00000c80
        /*02ac*/ 	.word	0x000000ff
        /*02b0*/ 	.word	0x000000c8
        /*02b4*/ 	.short	0x0100
        /*02b6*/ 	.byte	0x05
	.zero		1


	//   ....[27]....
        /*02b8*/ 	.word	0x00000c90
        /*02bc*/ 	.word	0x000000ff
        /*02c0*/ 	.word	0x000000d8
        /*02c4*/ 	.short	0x0100
        /*02c6*/ 	.byte	0x05
	.zero		1


	//   ....[28]....
        /*02c8*/ 	.word	0x00001570
        /*02cc*/ 	.word	0x00000003
        /*02d0*/ 	.word	0x000000d0
        /*02d4*/ 	.short	0x010a
        /*02d6*/ 	.byte	0xff
	.zero		1


	//   ....[29]....
        /*02d8*/ 	.word	0x000015a0
        /*02dc*/ 	.word	0x00000003
        /*02e0*/ 	.word	0x000000c0
        /*02e4*/ 	.short	0x0101
        /*02e6*/ 	.byte	0xff
	.zero		1


	//   ....[30]....
        /*02e8*/ 	.word	0x00001670
        /*02ec*/ 	.word	0x000000ff
        /*02f0*/ 	.word	0x00000018
        /*02f4*/ 	.short	0x010a
        /*02f6*/ 	.byte	0x08
	.zero		1


	//   ....[31]....
        /*02f8*/ 	.word	0x00001710
        /*02fc*/ 	.word	0x000000ff
        /*0300*/ 	.word	0x00000018
        /*0304*/ 	.short	0x010a
        /*0306*/ 	.byte	0x21
	.zero		1


	//   ....[32]....
        /*0308*/ 	.word	0x00001860
        /*030c*/ 	.word	0x000000ff
        /*0310*/ 	.word	0x00000018
        /*0314*/ 	.short	0x010a
        /*0316*/ 	.byte	0x08
	.zero		1


	//   ....[33]....
        /*0318*/ 	.word	0x00001970
        /*031c*/ 	.word	0x000000ff
        /*0320*/ 	.word	0x00000078
        /*0324*/ 	.short	0x0101
        /*0326*/ 	.byte	0x04
	.zero		1


	//   ....[34]....
        /*0328*/ 	.word	0x00001990
        /*032c*/ 	.word	0x000000ff
        /*0330*/ 	.word	0x00000018
        /*0334*/ 	.short	0x010a
        /*0336*/ 	.byte	0x08
	.zero		1


	//   ....[35]....
        /*0338*/ 	.word	0x00001a10
        /*033c*/ 	.word	0x000000ff
        /*0340*/ 	.word	0x00000018
        /*0344*/ 	.short	0x010a
        /*0346*/ 	.byte	0x11
	.zero		1


	//   ....[36]....
        /*0348*/ 	.word	0x00001b60
        /*034c*/ 	.word	0x000000ff
        /*0350*/ 	.word	0x00000018
        /*0354*/ 	.short	0x010a
        /*0356*/ 	.byte	0x08
	.zero		1


	//   ....[37]....
        /*0358*/ 	.word	0x00001ca0
        /*035c*/ 	.word	0x00000002
        /*0360*/ 	.word	0x00000080
        /*0364*/ 	.short	0x010a
        /*0366*/ 	.byte	0xff
	.zero		1


	//   ....[38]....
        /*0368*/ 	.word	0x00001d60
        /*036c*/ 	.word	0x00000002
        /*0370*/ 	.word	0x00000000
        /*0374*/ 	.short	0x0101
        /*0376*/ 	.byte	0xff
	.zero		1


	//   ....[39]....
        /*0378*/ 	.word	0x000022c0
        /*037c*/ 	.word	0x000000ff
        /*0380*/ 	.word	0x00000000
        /*0384*/ 	.short	0x010a
        /*0386*/ 	.byte	0x05
	.zero		1


	//   ....[40]....
        /*0388*/ 	.word	0x00002350
        /*038c*/ 	.word	0x000000ff
        /*0390*/ 	.word	0x00000000
        /*0394*/ 	.short	0x010a
        /*0396*/ 	.byte	0x05
	.zero		1


	//   ....[41]....
        /*0398*/ 	.word	0x000023f0
        /*039c*/ 	.word	0x00000000
        /*03a0*/ 	.word	0x00000000
        /*03a4*/ 	.short	0x010a
        /*03a6*/ 	.byte	0xff
	.zero		1


	//   ....[42]....
        /*03a8*/ 	.word	0x00002510
        /*03ac*/ 	.word	0x00000000
        /*03b0*/ 	.word	0x000000c0
        /*03b4*/ 	.short	0x010a
        /*03b6*/ 	.byte	0xff
	.zero		1


	//   ....[43]....
        /*03b8*/ 	.word	0x00002570
        /*03bc*/ 	.word	0x00000004
        /*03c0*/ 	.word	0x00000000
        /*03c4*/ 	.short	0x0101
        /*03c6*/ 	.byte	0xff
	.zero		1


	//   ....[44]....
        /*03c8*/ 	.word	0x00002590
        /*03cc*/ 	.word	0x000000ff
        /*03d0*/ 	.word	0x00000090
        /*03d4*/ 	.short	0x010a
        /*03d6*/ 	.byte	0x05
	.zero		1


	//   ....[45]....
        /*03d8*/ 	.word	0x000026b0
        /*03dc*/ 	.word	0x00000000
        /*03e0*/ 	.word	0x00000080
        /*03e4*/ 	.short	0x010a
        /*03e6*/ 	.byte	0xff
	.zero		1


	//   ....[46]....
        /*03e8*/ 	.word	0x000027c0
        /*03ec*/ 	.word	0x00000000
        /*03f0*/ 	.word	0x00000000
        /*03f4*/ 	.short	0x0101
        /*03f6*/ 	.byte	0xff
	.zero		1


	//   ....[47]....
        /*03f8*/ 	.word	0x00002850
        /*03fc*/ 	.word	0x000000ff
        /*0400*/ 	.word	0x00000090
        /*0404*/ 	.short	0x0106
        /*0406*/ 	.byte	0x05
	.zero		1


	//   ....[48]....
        /*0408*/ 	.word	0x00002870
        /*040c*/ 	.word	0x000000ff
        /*0410*/ 	.word	0x00000090
        /*0414*/ 	.short	0x010a
        /*0416*/ 	.byte	0x05
	.zero		1


	//   ....[49]....
        /*0418*/ 	.word	0x00002900
        /*041c*/ 	.word	0x000000ff
        /*0420*/ 	.word	0x00000090
        /*0424*/ 	.short	0x0106
        /*0426*/ 	.byte	0x04
	.zero		1


	//   ....[50]....
        /*0428*/ 	.word	0x00002940
        /*042c*/ 	.word	0x00000000
        /*0430*/ 	.word	0x00000090
        /*0434*/ 	.short	0x010a
        /*0436*/ 	.byte	0xff
	.zero		1


	//   ....[51]....
        /*0438*/ 	.word	0x00002e80
        /*043c*/ 	.word	0x00000000
        /*0440*/ 	.word	0x00000080
        /*0444*/ 	.short	0x010a
        /*0446*/ 	.byte	0xff
	.zero		1


	//   ....[52]....
        /*0448*/ 	.word	0x00002f90
        /*044c*/ 	.word	0x00000003
        /*0450*/ 	.word	0x00000000
        /*0454*/ 	.short	0x0101
        /*0456*/ 	.byte	0xff
	.zero		1


	//   ....[53]....
        /*0458*/ 	.word	0x00002fa0
        /*045c*/ 	.word	0x000000ff
        /*0460*/ 	.word	0x00000000
        /*0464*/ 	.short	0x010a
        /*0466*/ 	.byte	0x06
	.zero		1


	//   ....[54]....
        /*0468*/ 	.word	0x00002fc0
        /*046c*/ 	.word	0x000000ff
        /*0470*/ 	.word	0x000000b0
        /*0474*/ 	.short	0x010a
        /*0476*/ 	.byte	0x07
	.zero		1


	//   ....[55]....
        /*0478*/ 	.word	0x00003090
        /*047c*/ 	.word	0x000000ff
        /*0480*/ 	.word	0x00000000
        /*0484*/ 	.short	0x010a
        /*0486*/ 	.byte	0x06
	.zero		1


	//   ....[56]....
        /*0488*/ 	.word	0x000031c0
        /*048c*/ 	.word	0x000000ff
        /*0490*/ 	.word	0x00000000
        /*0494*/ 	.short	0x010a
        /*0496*/ 	.byte	0x1a
	.zero		1


	//   ....[57]....
        /*0498*/ 	.word	0x00003460
        /*049c*/ 	.word	0x000000ff
        /*04a0*/ 	.word	0x00000000
        /*04a4*/ 	.short	0x010a
        /*04a6*/ 	.byte	0x06
	.zero		1


	//   ....[58]....
        /*04a8*/ 	.word	0x000034f0
        /*04ac*/ 	.word	0x000000ff
        /*04b0*/ 	.word	0x00000000
        /*04b4*/ 	.short	0x010a
        /*04b6*/ 	.byte	0x07
	.zero		1


	//   ....[59]....
        /*04b8*/ 	.word	0x00003970
        /*04bc*/ 	.word	0x00000000
        /*04c0*/ 	.word	0x00000080
        /*04c4*/ 	.short	0x010a
        /*04c6*/ 	.byte	0xff
	.zero		1


	//   ....[60]....
        /*04c8*/ 	.word	0x00003a30
        /*04cc*/ 	.word	0x00000000
        /*04d0*/ 	.word	0x00000000
        /*04d4*/ 	.short	0x0101
        /*04d6*/ 	.byte	0xff
	.zero		1


	//   ....[61]....
        /*04d8*/ 	.word	0x00003d50
        /*04dc*/ 	.word	0x000000ff
        /*04e0*/ 	.word	0x00000078
        /*04e4*/ 	.short	0x010a
        /*04e6*/ 	.byte	0x07
	.zero		1


	//   ....[62]....
        /*04e8*/ 	.word	0x00003f40
        /*04ec*/ 	.word	0x000000ff
        /*04f0*/ 	.word	0x00000050
        /*04f4*/ 	.short	0x010a
        /*04f6*/ 	.byte	0x07
	.zero		1


	//   ....[63]....
        /*04f8*/ 	.word	0x000040b0
        /*04fc*/ 	.word	0x000000ff
        /*0500*/ 	.word	0x00000030
        /*0504*/ 	.short	0x010b
        /*0506*/ 	.byte	0x07
	.zero		1


	//   ....[64]....
        /*0508*/ 	.word	0x000040c0
        /*050c*/ 	.word	0x000000ff
        /*0510*/ 	.word	0x00000000
        /*0514*/ 	.short	0x0101
        /*0516*/ 	.byte	0x08
	.zero		1


	//   ....[65]....
        /*0518*/ 	.word	0x000040e0
        /*051c*/ 	.word	0x000000ff
        /*0520*/ 	.word	0x00000058
        /*0524*/ 	.short	0x010a
        /*0526*/ 	.byte	0x07
	.zero		1


	//   ....[66]....
        /*0528*/ 	.word	0x00004240
        /*052c*/ 	.word	0x000000ff
        /*0530*/ 	.word	0x00000038
        /*0534*/ 	.short	0x010b
        /*0536*/ 	.byte	0x07
	.zero		1


	//   ....[67]....
        /*0538*/ 	.word	0x00004250
        /*053c*/ 	.word	0x000000ff
        /*0540*/ 	.word	0x00000000
        /*0544*/ 	.short	0x0101
        /*0546*/ 	.byte	0x08
	.zero		1


	//   ....[68]....
        /*0548*/ 	.word	0x00004260
        /*054c*/ 	.word	0x000000ff
        /*0550*/ 	.word	0x00000060
        /*0554*/ 	.short	0x010a
        /*0556*/ 	.byte	0x07
	.zero		1


	//   ....[69]....
        /*0558*/ 	.word	0x00004400
        /*055c*/ 	.word	0x000000ff
        /*0560*/ 	.word	0x00000040
        /*0564*/ 	.short	0x010b
        /*0566*/ 	.byte	0x07
	.zero		1


	//   ....[70]....
        /*0568*/ 	.word	0x00004470
        /*056c*/ 	.word	0x000000ff
        /*0570*/ 	.word	0x00000000
        /*0574*/ 	.short	0x0101
        /*0576*/ 	.byte	0x08
	.zero		1


	//   ....[71]....
        /*0578*/ 	.word	0x000044a0
        /*057c*/ 	.word	0x000000ff
        /*0580*/ 	.word	0x00000068
        /*0584*/ 	.short	0x010a
        /*0586*/ 	.byte	0x07
	.zero		1


	//   ....[72]....
        /*0588*/ 	.word	0x000046b0
        /*058c*/ 	.word	0x000000ff
        /*0590*/ 	.word	0x00000048
        /*0594*/ 	.short	0x010b
        /*0596*/ 	.byte	0x07
	.zero		1


	//   ....[73]....
        /*0598*/ 	.word	0x000046d0
        /*059c*/ 	.word	0x000000ff
        /*05a0*/ 	.word	0x00000000
        /*05a4*/ 	.short	0x0101
        /*05a6*/ 	.byte	0x0d
	.zero		1


	//   ....[74]....
        /*05a8*/ 	.word	0x00004700
        /*05ac*/ 	.word	0x000000ff
        /*05b0*/ 	.word	0x00000050
        /*05b4*/ 	.short	0x010a
        /*05b6*/ 	.byte	0x07
	.zero		1


	//   ....[75]....
        /*05b8*/ 	.word	0x00004720
        /*05bc*/ 	.word	0x000000ff
        /*05c0*/ 	.word	0x00000058
        /*05c4*/ 	.short	0x010a
        /*05c6*/ 	.byte	0x07
	.zero		1


	//   ....[76]....
        /*05c8*/ 	.word	0x00004740
        /*05cc*/ 	.word	0x000000ff
        /*05d0*/ 	.word	0x00000060
        /*05d4*/ 	.short	0x010a
        /*05d6*/ 	.byte	0x07
	.zero		1


	//   ....[77]....
        /*05d8*/ 	.word	0x00004780
        /*05dc*/ 	.word	0x00000000
        /*05e0*/ 	.word	0x00000068
        /*05e4*/ 	.short	0x010a
        /*05e6*/ 	.byte	0xff
	.zero		1


	//   ....[78]....
        /*05e8*/ 	.word	0x00004ae0
        /*05ec*/ 	.word	0x00000000
        /*05f0*/ 	.word	0x00000080
        /*05f4*/ 	.short	0x010a
        /*05f6*/ 	.byte	0xff
	.zero		1


	//   ....[79]....
        /*05f8*/ 	.word	0x00004bf0
        /*05fc*/ 	.word	0x00000000
        /*0600*/ 	.word	0x00000000
        /*0604*/ 	.short	0x0101
        /*0606*/ 	.byte	0xff
	.zero		1


	//   ....[80]....
        /*0608*/ 	.word	0x000056a0
        /*060c*/ 	.word	0x000000ff
        /*0610*/ 	.word	0x00000030
        /*0614*/ 	.short	0x010a
        /*0616*/ 	.byte	0x30
	.zero		1


	//   ....[81]....
        /*0618*/ 	.word	0x00005760
        /*061c*/ 	.word	0x00000057
        /*0620*/ 	.word	0x000000a0
        /*0624*/ 	.short	0x010a
        /*0626*/ 	.byte	0xff
	.zero		1


	//   ....[82]....
        /*0628*/ 	.word	0x00005890
        /*062c*/ 	.word	0x000000ff
        /*0630*/ 	.word	0x00000030
        /*0634*/ 	.short	0x010a
        /*0636*/ 	.byte	0x30
	.zero		1


	//   ....[83]....
        /*0638*/ 	.word	0x00005a60
        /*063c*/ 	.word	0x00000057
        /*0640*/ 	.word	0x000000a0
        /*0644*/ 	.short	0x010a
        /*0646*/ 	.byte	0xff
	.zero		1


	//   ....[84]....
        /*0648*/ 	.word	0x00006ce0
        /*064c*/ 	.word	0x00000000
        /*0650*/ 	.word	0x00000000
        /*0654*/ 	.short	0x0101
        /*0656*/ 	.byte	0xff
	.zero		1


	//   ....[85]....
        /*0658*/ 	.word	0x00006cf0
        /*065c*/ 	.word	0x00000003
        /*0660*/ 	.word	0x00000030
        /*0664*/ 	.short	0x010a
        /*0666*/ 	.byte	0xff
	.zero		1


	//   ....[86]....
        /*0668*/ 	.word	0x00006dd0
        /*066c*/ 	.word	0x00000003
        /*0670*/ 	.word	0x00000030
        /*0674*/ 	.short	0x010a
        /*0676*/ 	.byte	0xff
	.zero		1


	//   ....[87]....
        /*0678*/ 	.word	0x00008100
        /*067c*/ 	.word	0x00000055
        /*0680*/ 	.word	0x00000000
        /*0684*/ 	.short	0x0101
        /*0686*/ 	.byte	0xff
	.zero		1


	//   ....[88]....
        /*0688*/ 	.word	0x00008120
        /*068c*/ 	.word	0x00000000
        /*0690*/ 	.word	0x00000030
        /*0694*/ 	.short	0x010a
        /*0696*/ 	.byte	0xff
	.zero		1


	//   ....[89]....
        /*0698*/ 	.word	0x000081f0
        /*069c*/ 	.word	0x00000000
        /*06a0*/ 	.word	0x00000030
        /*06a4*/ 	.short	0x010a
        /*06a6*/ 	.byte	0xff
	.zero		1


	//   ....[90]....
        /*06a8*/ 	.word	0x00009520
        /*06ac*/ 	.word	0x00000054
        /*06b0*/ 	.word	0x00000000
        /*06b4*/ 	.short	0x0101
        /*06b6*/ 	.byte	0xff
	.zero		1


	//   ....[91]....
        /*06b8*/ 	.word	0x00009540
        /*06bc*/ 	.word	0x00000003
        /*06c0*/ 	.word	0x00000030
        /*06c4*/ 	.short	0x010a
        /*06c6*/ 	.byte	0xff
	.zero		1


	//   ....[92]....
        /*06c8*/ 	.word	0x00009610
        /*06cc*/ 	.word	0x00000003
        /*06d0*/ 	.word	0x00000030
        /*06d4*/ 	.short	0x010a
        /*06d6*/ 	.byte	0xff
	.zero		1


	//   ....[93]....
        /*06d8*/ 	.word	0x000099d0
        /*06dc*/ 	.word	0x000000ff
        /*06e0*/ 	.word	0x00000000
        /*06e4*/ 	.short	0x0101
        /*06e6*/ 	.byte	0x05
	.zero		1


	//   ....[94]....
        /*06e8*/ 	.word	0x0000a990
        /*06ec*/ 	.word	0x00000000
        /*06f0*/ 	.word	0x00000000
        /*06f4*/ 	.short	0x0101
        /*06f6*/ 	.byte	0xff
	.zero		1


	//   ....[95]....
        /*06f8*/ 	.word	0x0000ac00
        /*06fc*/ 	.word	0x000000ff
        /*0700*/ 	.word	0x00000000
        /*0704*/ 	.short	0x0101
        /*0706*/ 	.byte	0x04
	.zero		1


	//   ....[96]....
        /*0708*/ 	.word	0x0000ac20
        /*070c*/ 	.word	0x00000003
        /*0710*/ 	.word	0x000000d0
        /*0714*/ 	.short	0x010a
        /*0716*/ 	.byte	0xff
	.zero		1


	//   ....[97]....
        /*0718*/ 	.word	0x0000ac80
        /*071c*/ 	.word	0x00000002
        /*0720*/ 	.word	0x00000018
        /*0724*/ 	.short	0x010a
        /*0726*/ 	.byte	0xff
	.zero		1


	//   ....[98]....
        /*0728*/ 	.word	0x0000ace0
        /*072c*/ 	.word	0x00000002
        /*0730*/ 	.word	0x00000018
        /*0734*/ 	.short	0x010a
        /*0736*/ 	.byte	0xff
	.zero		1


	//   ....[99]....
        /*0738*/ 	.word	0x0000ad30
        /*073c*/ 	.word	0x00000002
        /*0740*/ 	.word	0x00000080
        /*0744*/ 	.short	0x010a
        /*0746*/ 	.byte	0xff
	.zero		1


	//   ....[100]....
        /*0748*/ 	.word	0x0000ad90
        /*074c*/ 	.word	0x00000000
        /*0750*/ 	.word	0x00000000
        /*0754*/ 	.short	0x010a
        /*0756*/ 	.byte	0xff
	.zero		1


	//   ....[101]....
        /*0758*/ 	.word	0x0000adf0
        /*075c*/ 	.word	0x00000000
        /*0760*/ 	.word	0x00000000
        /*0764*/ 	.short	0x010a
        /*0766*/ 	.byte	0xff
	.zero		1


	//   ....[102]....
        /*0768*/ 	.word	0x0000ae40
        /*076c*/ 	.word	0x00000000
        /*0770*/ 	.word	0x000000c0
        /*0774*/ 	.short	0x010a
        /*0776*/ 	.byte	0xff
	.zero		1


	//   ....[103]....
        /*0778*/ 	.word	0x0000aea0
        /*077c*/ 	.word	0x00000000
        /*0780*/ 	.word	0x00000090
        /*0784*/ 	.short	0x010a
        /*0786*/ 	.byte	0xff
	.zero		1


	//   ....[104]....
        /*0788*/ 	.word	0x0000aef0
        /*078c*/ 	.word	0x00000000
        /*0790*/ 	.word	0x00000080
        /*0794*/ 	.short	0x010a
        /*0796*/ 	.byte	0xff
	.zero		1


	//   ....[105]....
        /*0798*/ 	.word	0x0000af50
        /*079c*/ 	.word	0x00000000
        /*07a0*/ 	.word	0x00000090
        /*07a4*/ 	.short	0x010a
        /*07a6*/ 	.byte	0xff
	.zero		1


	//   ....[106]....
        /*07a8*/ 	.word	0x0000afa0
        /*07ac*/ 	.word	0x00000000
        /*07b0*/ 	.word	0x00000080
        /*07b4*/ 	.short	0x010a
        /*07b6*/ 	.byte	0xff
	.zero		1


	//   ....[107]....
        /*07b8*/ 	.word	0x0000b000
        /*07bc*/ 	.word	0x00000003
        /*07c0*/ 	.word	0x000000b0
        /*07c4*/ 	.short	0x010a
        /*07c6*/ 	.byte	0xff
	.zero		1


	//   ....[108]....
        /*07c8*/ 	.word	0x0000b060
        /*07cc*/ 	.word	0x00000000
        /*07d0*/ 	.word	0x00000000
        /*07d4*/ 	.short	0x010a
        /*07d6*/ 	.byte	0xff
	.zero		1


	//   ....[109]....
        /*07d8*/ 	.word	0x0000b0c0
        /*07dc*/ 	.word	0x00000000
        /*07e0*/ 	.word	0x00000000
        /*07e4*/ 	.short	0x010a
        /*07e6*/ 	.byte	0xff
	.zero		1


	//   ....[110]....
        /*07e8*/ 	.word	0x0000b120
        /*07ec*/ 	.word	0x00000000
        /*07f0*/ 	.word	0x00000000
        /*07f4*/ 	.short	0x010a
        /*07f6*/ 	.byte	0xff
	.zero		1


	//   ....[111]....
        /*07f8*/ 	.word	0x0000b170
        /*07fc*/ 	.word	0x00000000
        /*0800*/ 	.word	0x00000080
        /*0804*/ 	.short	0x010a
        /*0806*/ 	.byte	0xff
	.zero		1


	//   ....[112]....
        /*0808*/ 	.word	0x0000b1d0
        /*080c*/ 	.word	0x00000000
        /*0810*/ 	.word	0x00000078
        /*0814*/ 	.short	0x010a
        /*0816*/ 	.byte	0xff
	.zero		1


	//   ....[113]....
        /*0818*/ 	.word	0x0000b230
        /*081c*/ 	.word	0x00000003
        /*0820*/ 	.word	0x00000050
        /*0824*/ 	.short	0x010a
        /*0826*/ 	.byte	0xff
	.zero		1


	//   ....[114]....
        /*0828*/ 	.word	0x0000b290
        /*082c*/ 	.word	0x00000003
        /*0830*/ 	.word	0x00000058
        /*0834*/ 	.short	0x010a
        /*0836*/ 	.byte	0xff
	.zero		1


	//   ....[115]....
        /*0838*/ 	.word	0x0000b2f0
        /*083c*/ 	.word	0x00000003
        /*0840*/ 	.word	0x00000060
        /*0844*/ 	.short	0x010a
        /*0846*/ 	.byte	0xff
	.zero		1


	//   ....[116]....
        /*0848*/ 	.word	0x0000b350
        /*084c*/ 	.word	0x00000003
        /*0850*/ 	.word	0x00000068
        /*0854*/ 	.short	0x010a
        /*0856*/ 	.byte	0xff
	.zero		1


	//   ....[117]....
        /*0858*/ 	.word	0x0000b3b0
        /*085c*/ 	.word	0x00000000
        /*0860*/ 	.word	0x00000050
        /*0864*/ 	.short	0x010a
        /*0866*/ 	.byte	0xff
	.zero		1


	//   ....[118]....
        /*0868*/ 	.word	0x0000b410
        /*086c*/ 	.word	0x00000000
        /*0870*/ 	.word	0x00000058
        /*0874*/ 	.short	0x010a
        /*0876*/ 	.byte	0xff
	.zero		1


	//   ....[119]....
        /*0878*/ 	.word	0x0000b470
        /*087c*/ 	.word	0x00000000
        /*0880*/ 	.word	0x00000060
        /*0884*/ 	.short	0x010a
        /*0886*/ 	.byte	0xff
	.zero		1


	//   ....[120]....
        /*0888*/ 	.word	0x0000b4c0
        /*088c*/ 	.word	0x00000000
        /*0890*/ 	.word	0x00000080
        /*0894*/ 	.short	0x010a
        /*0896*/ 	.byte	0xff
	.zero		1


	//   ....[121]....
        /*0898*/ 	.word	0x0000b520
        /*089c*/ 	.word	0x00000003
        /*08a0*/ 	.word	0x00000030
        /*08a4*/ 	.short	0x010a
        /*08a6*/ 	.byte	0xff
	.zero		1


	//   ....[122]....
        /*08a8*/ 	.word	0x0000b570
        /*08ac*/ 	.word	0x00000057
        /*08b0*/ 	.word	0x000000a0
        /*08b4*/ 	.short	0x010a
        /*08b6*/ 	.byte	0xff
	.zero		1


	//   ....[123]....
        /*08b8*/ 	.word	0x0000b5c0
        /*08bc*/ 	.word	0x00000003
        /*08c0*/ 	.word	0x00000030
        /*08c4*/ 	.short	0x010a
        /*08c6*/ 	.byte	0xff
	.zero		1


	//   ....[124]....
        /*08c8*/ 	.word	0x0000b610
        /*08cc*/ 	.word	0x00000000
        /*08d0*/ 	.word	0x00000030
        /*08d4*/ 	.short	0x010a
        /*08d6*/ 	.byte	0xff
	.zero		1


	//   ....[125]....
        /*08d8*/ 	.word	0x0000b660
        /*08dc*/ 	.word	0x00000003
        /*08e0*/ 	.word	0x00000030
        /*08e4*/ 	.short	0x010a
        /*08e6*/ 	.byte	0xff
	.zero		1


	//----- nvinfo : EIATTR_NUM_MBARRIERS
	.align		4
.L_47:
        /*08e8*/ 	.byte	0x03, 0x38
        /*08ea*/ 	.short	0x001c


	//----- nvinfo : EIATTR_EXIT_INSTR_OFFSETS
	.align		4
        /*08ec*/ 	.byte	0x04, 0x1c
        /*08ee*/ 	.short	(.L_49 - .L_48)


	//   ....[0]....
.L_48:
        /*08f0*/ 	.word	0x00002420


	//   ....[1]....
        /*08f4*/ 	.word	0x00002910


	//   ....[2]....
        /*08f8*/ 	.word	0x00002970


	//   ....[3]....
        /*08fc*/ 	.word	0x00003750


	//   ....[4]....
        /*0900*/ 	.word	0x000047b0


	//   ....[5]....
        /*0904*/ 	.word	0x000047f0


	//   ....[6]....
        /*0908*/ 	.word	0x0000aaf0


	//   ....[7]....
        /*090c*/ 	.word	0x0000ab70


	//   ....[8]....
        /*0910*/ 	.word	0x0000aba0


	//   ....[9]....
        /*0914*/ 	.word	0x0000ac10


	//----- nvinfo : EIATTR_MAX_THREADS
	.align		4
.L_49:
        /*0918*/ 	.byte	0x04, 0x05
        /*091a*/ 	.short	(.L_51 - .L_50)
.L_50:
        /*091c*/ 	.word	0x00000100
        /*0920*/ 	.word	0x00000001
        /*0924*/ 	.word	0x00000001


	//----- nvinfo : EIATTR_CRS_STACK_SIZE
	.align		4
.L_51:
        /*0928*/ 	.byte	0x04, 0x1e
        /*092a*/ 	.short	(.L_53 - .L_52)
.L_52:
        /*092c*/ 	.word	0x00000000


	//----- nvinfo : EIATTR_CBANK_PARAM_SIZE
	.align		4
.L_53:
        /*0930*/ 	.byte	0x03, 0x19
        /*0932*/ 	.short	0x0800


	//----- nvinfo : EIATTR_PARAM_CBANK
	.align		4
        /*0934*/ 	.byte	0x04, 0x0a
        /*0936*/ 	.short	(.L_55 - .L_54)
	.align		4
.L_54:
        /*0938*/ 	.word	index@(.nv.constant0._ZN7cutlass13device_kernelINS_4gemm6kernel13GemmUniversalIN4cute5tupleIJiiiiEEENS1_10collective13CollectiveMmaINS1_35MainloopSm100TmaUmmaWarpSpecializedILi3ELi2ELi2ENS5_IJNS4_1CILi1EEESB_SB_EEEEENS5_IJNSA_ILi128EEENSA_ILi256EEENSA_ILi64EEEEEENS_6half_tENS5_IJlSB_lEEESI_SJ_NS4_8TiledMMAINS4_8MMA_AtomIJNS4_20SM100_MMA_F16BF16_SSISI_SI_fLi128ELi256ELNS4_4UMMA5MajorE0ELSO_0ELNSN_7ScaleInE0ELSP_0EEEEEENS4_6LayoutISC_NS5_IJNSA_ILi0EEEST_ST_EEEEENS5_IJNS4_10UnderscoreESW_SW_EEEEENS4_13SM90_TMA_LOADENS4_14ComposedLayoutINS4_7SwizzleILi3ELi4ELi3EEENS4_18smem_ptr_flag_bitsILi16EEENSS_INS5_IJNSA_ILi8EEESG_EEENS5_IJSG_SB_EEEEEEEvNS4_8identityESZ_S19_vS1A_EENS_8epilogue10collective18CollectiveEpilogueINS1C_23Sm100TmaWarpSpecializedILi4ELi2ELi64ELb1ELb0EEEJSH_NS5_IJNSS_ISE_SB_EENSS_ISG_SB_EEEEESI_SJ_SI_SJ_NS1C_6fusion15FusionCallbacksIS1G_NS1K_17LinearCombinationISI_fSI_fLNS_15FloatRoundStyleE2EEESH_S1J_JEEENS4_5SM1004TMEM4LOAD26SM100_TMEM_LOAD_32dp32b64xESZ_S19_NS4_39AutoVectorizingCopyWithAssumedAlignmentILi128EEENS4_14SM90_TMA_STOREES19_S1V_S1V_EEEvvEEEEvNT_6ParamsE)
        /*093c*/ 	.short	0x0380
        /*093e*/ 	.short	0x0800


	//----- nvinfo : EIATTR_SW_WAR
	.align		4
.L_55:
        /*0940*/ 	.byte	0x04, 0x36
        /*0942*/ 	.short	(.L_57 - .L_56)
.L_56:
        /*0944*/ 	.word	0x00000008
.L_57:


//--------------------- .nv.callgraph             --------------------------
	.section	.nv.callgraph,"",@"SHT_CUDA_CALLGRAPH"
	.align	4
	.sectionentsize	8
	.align		4
        /*0000*/ 	.word	0x00000000
	.align		4
        /*0004*/ 	.word	0xffffffff
	.align		4
        /*0008*/ 	.word	index@(_ZN7cutlass13device_kernelINS_4gemm6kernel13GemmUniversalIN4cute5tupleIJiiiiEEENS1_10collective13CollectiveMmaINS1_35MainloopSm100TmaUmmaWarpSpecializedILi3ELi2ELi2ENS5_IJNS4_1CILi1EEESB_SB_EEEEENS5_IJNSA_ILi128EEENSA_ILi256EEENSA_ILi64EEEEEENS_6half_tENS5_IJlSB_lEEESI_SJ_NS4_8TiledMMAINS4_8MMA_AtomIJNS4_20SM100_MMA_F16BF16_SSISI_SI_fLi128ELi256ELNS4_4UMMA5MajorE0ELSO_0ELNSN_7ScaleInE0ELSP_0EEEEEENS4_6LayoutISC_NS5_IJNSA_ILi0EEEST_ST_EEEEENS5_IJNS4_10UnderscoreESW_SW_EEEEENS4_13SM90_TMA_LOADENS4_14ComposedLayoutINS4_7SwizzleILi3ELi4ELi3EEENS4_18smem_ptr_flag_bitsILi16EEENSS_INS5_IJNSA_ILi8EEESG_EEENS5_IJSG_SB_EEEEEEEvNS4_8identityESZ_S19_vS1A_EENS_8epilogue10collective18CollectiveEpilogueINS1C_23Sm100TmaWarpSpecializedILi4ELi2ELi64ELb1ELb0EEEJSH_NS5_IJNSS_ISE_SB_EENSS_ISG_SB_EEEEESI_SJ_SI_SJ_NS1C_6fusion15FusionCallbacksIS1G_NS1K_17LinearCombinationISI_fSI_fLNS_15FloatRoundStyleE2EEESH_S1J_JEEENS4_5SM1004TMEM4LOAD26SM100_TMEM_LOAD_32dp32b64xESZ_S19_NS4_39AutoVectorizingCopyWithAssumedAlignmentILi128EEENS4_14SM90_TMA_STOREES19_S1V_S1V_EEEvvEEEEvNT_6ParamsE)
	.align		4
        /*000c*/ 	.word	index@(__assertfail)
	.align		4
        /*0010*/ 	.word	0x00000000
	.align		4
        /*0014*/ 	.word	0xfffffffe
	.align		4
        /*0018*/ 	.word	0x00000000
	.align		4
        /*001c*/ 	.word	0xfffffffd
	.align		4
        /*0020*/ 	.word	0x00000000
	.align		4
        /*0024*/ 	.word	0xfffffffc


//--------------------- .nv.constant4             --------------------------
	.section	.nv.constant4,"a",@progbits
	.align	8
	.align		8
.nv.constant4:
        /*0000*/ 	.dword	__assertfail
	.align		8
        /*0008*/ 	.dword	__unnamed_1
	.align		8
        /*0010*/ 	.dword	__unnamed_2
	.align		8
        /*0018*/ 	.dword	_ZN39_INTERNAL_5a8c4232_4_k_cu_1578eb97_27544cuda3std3__45__cpo5beginE
	.align		8
        /*0020*/ 	.dword	_ZN39_INTERNAL_5a8c4232_4_k_cu_1578eb97_27544cuda3std3__45__cpo3endE
	.align		8
        /*0028*/ 	.dword	_ZN39_INTERNAL_5a8c4232_4_k_cu_1578eb97_27544cuda3std3__45__cpo6cbeginE
	.align		8
        /*0030*/ 	.dword	_ZN39_INTERNAL_5a8c4232_4_k_cu_1578eb97_27544cuda3std3__45__cpo4cendE
	.align		8
        /*0038*/ 	.dword	_ZN39_INTERNAL_5a8c4232_4_k_cu_1578eb97_27544cuda3std3__441_GLOBAL__N__5a8c4232_4_k_cu_1578eb97_27546ignoreE
	.align		8
        /*0040*/ 	.dword	_ZN39_INTERNAL_5a8c4232_4_k_cu_1578eb97_27544cuda3std3__419piecewise_constructE
	.align		8
        /*0048*/ 	.dword	_ZN39_INTERNAL_5a8c4232_4_k_cu_1578eb97_27544cuda3std3__48in_placeE
	.align		8
        /*0050*/ 	.dword	_ZN39_INTERNAL_5a8c4232_4_k_cu_1578eb97_27544cuda3std6ranges3__45__cpo4swapE
	.align		8
        /*0058*/ 	.dword	_ZN39_INTERNAL_5a8c4232_4_k_cu_1578eb97_27544cuda3std6ranges3__45__cpo9iter_moveE
	.align		8
        /*0060*/ 	.dword	_ZN39_INTERNAL_5a8c4232_4_k_cu_1578eb97_27544cute7productE
	.align		8
        /*0068*/ 	.dword	_ZN39_INTERNAL_5a8c4232_4_k_cu_1578eb97_27544cute1_E
	.align		8
        /*0070*/ 	.dword	$str$25
	.align		8
        /*0078*/ 	.dword	$str$26
	.align		8
        /*0080*/ 	.dword	$str$27
	.align		8
        /*0088*/ 	.dword	$str$28


//--------------------- .text._ZN7cutlass13device_kernelINS_4gemm6kernel13GemmUniversalIN4cute5tupleIJiiiiEEENS1_10collective13CollectiveMmaINS1_35MainloopSm100TmaUmmaWarpSpecializedILi3ELi2ELi2ENS5_IJNS4_1CILi1EEESB_SB_EEEEENS5_IJNSA_ILi128EEENSA_ILi256EEENSA_ILi64EEEEEENS_6half_tENS5_IJlSB_lEEESI_SJ_NS4_8TiledMMAINS4_8MMA_AtomIJNS4_20SM100_MMA_F16BF16_SSISI_SI_fLi128ELi256ELNS4_4UMMA5MajorE0ELSO_0ELNSN_7ScaleInE0ELSP_0EEEEEENS4_6LayoutISC_NS5_IJNSA_ILi0EEEST_ST_EEEEENS5_IJNS4_10UnderscoreESW_SW_EEEEENS4_13SM90_TMA_LOADENS4_14ComposedLayoutINS4_7SwizzleILi3ELi4ELi3EEENS4_18smem_ptr_flag_bitsILi16EEENSS_INS5_IJNSA_ILi8EEESG_EEENS5_IJSG_SB_EEEEEEEvNS4_8identityESZ_S19_vS1A_EENS_8epilogue10collective18CollectiveEpilogueINS1C_23Sm100TmaWarpSpecializedILi4ELi2ELi64ELb1ELb0EEEJSH_NS5_IJNSS_ISE_SB_EENSS_ISG_SB_EEEEESI_SJ_SI_SJ_NS1C_6fusion15FusionCallbacksIS1G_NS1K_17LinearCombinationISI_fSI_fLNS_15FloatRoundStyleE2EEESH_S1J_JEEENS4_5SM1004TMEM4LOAD26SM100_TMEM_LOAD_32dp32b64xESZ_S19_NS4_39AutoVectorizingCopyWithAssumedAlignmentILi128EEENS4_14SM90_TMA_STOREES19_S1V_S1V_EEEvvEEEEvNT_6ParamsE --------------------------
	.section	.text._ZN7cutlass13device_kernelINS_4gemm6kernel13GemmUniversalIN4cute5tupleIJiiiiEEENS1_10collective13CollectiveMmaINS1_35MainloopSm100TmaUmmaWarpSpecializedILi3ELi2ELi2ENS5_IJNS4_1CILi1EEESB_SB_EEEEENS5_IJNSA_ILi128EEENSA_ILi256EEENSA_ILi64EEEEEENS_6half_tENS5_IJlSB_lEEESI_SJ_NS4_8TiledMMAINS4_8MMA_AtomIJNS4_20SM100_MMA_F16BF16_SSISI_SI_fLi128ELi256ELNS4_4UMMA5MajorE0ELSO_0ELNSN_7ScaleInE0ELSP_0EEEEEENS4_6LayoutISC_NS5_IJNSA_ILi0EEEST_ST_EEEEENS5_IJNS4_10UnderscoreESW_SW_EEEEENS4_13SM90_TMA_LOADENS4_14ComposedLayoutINS4_7SwizzleILi3ELi4ELi3EEENS4_18smem_ptr_flag_bitsILi16EEENSS_INS5_IJNSA_ILi8EEESG_EEENS5_IJSG_SB_EEEEEEEvNS4_8identityESZ_S19_vS1A_EENS_8epilogue10collective18CollectiveEpilogueINS1C_23Sm100TmaWarpSpecializedILi4ELi2ELi64ELb1ELb0EEEJSH_NS5_IJNSS_ISE_SB_EENSS_ISG_SB_EEEEESI_SJ_SI_SJ_NS1C_6fusion15FusionCallbacksIS1G_NS1K_17LinearCombinationISI_fSI_fLNS_15FloatRoundStyleE2EEESH_S1J_JEEENS4_5SM1004TMEM4LOAD26SM100_TMEM_LOAD_32dp32b64xESZ_S19_NS4_39AutoVectorizingCopyWithAssumedAlignmentILi128EEENS4_14SM90_TMA_STOREES19_S1V_S1V_EEEvvEEEEvNT_6ParamsE,"ax",@progbits
	.align	128
.text._ZN7cutlass13device_kernelINS_4gemm6kernel13GemmUniversalIN4cute5tupleIJiiiiEEENS1_10collective13CollectiveMmaINS1_35MainloopSm100TmaUmmaWarpSpecializedILi3ELi2ELi2ENS5_IJNS4_1CILi1EEESB_SB_EEEEENS5_IJNSA_ILi128EEENSA_ILi256EEENSA_ILi64EEEEEENS_6half_tENS5_IJlSB_lEEESI_SJ_NS4_8TiledMMAINS4_8MMA_AtomIJNS4_20SM100_MMA_F16BF16_SSISI_SI_fLi128ELi256ELNS4_4UMMA5MajorE0ELSO_0ELNSN_7ScaleInE0ELSP_0EEEEEENS4_6LayoutISC_NS5_IJNSA_ILi0EEEST_ST_EEEEENS5_IJNS4_10UnderscoreESW_SW_EEEEENS4_13SM90_TMA_LOADENS4_14ComposedLayoutINS4_7SwizzleILi3ELi4ELi3EEENS4_18smem_ptr_flag_bitsILi16EEENSS_INS5_IJNSA_ILi8EEESG_EEENS5_IJSG_SB_EEEEEEEvNS4_8identityESZ_S19_vS1A_EENS_8epilogue10collective18CollectiveEpilogueINS1C_23Sm100TmaWarpSpecializedILi4ELi2ELi64ELb1ELb0EEEJSH_NS5_IJNSS_ISE_SB_EENSS_ISG_SB_EEEEESI_SJ_SI_SJ_NS1C_6fusion15FusionCallbacksIS1G_NS1K_17LinearCombinationISI_fSI_fLNS_15FloatRoundStyleE2EEESH_S1J_JEEENS4_5SM1004TMEM4LOAD26SM100_TMEM_LOAD_32dp32b64xESZ_S19_NS4_39AutoVectorizingCopyWithAssumedAlignmentILi128EEENS4_14SM90_TMA_STOREES19_S1V_S1V_EEEvvEEEEvNT_6ParamsE:
        .type           _ZN7cutlass13device_kernelINS_4gemm6kernel13GemmUniversalIN4cute5tupleIJiiiiEEENS1_10collective13CollectiveMmaINS1_35MainloopSm100TmaUmmaWarpSpecializedILi3ELi2ELi2ENS5_IJNS4_1CILi1EEESB_SB_EEEEENS5_IJNSA_ILi128EEENSA_ILi256EEENSA_ILi64EEEEEENS_6half_tENS5_IJlSB_lEEESI_SJ_NS4_8TiledMMAINS4_8MMA_AtomIJNS4_20SM100_MMA_F16BF16_SSISI_SI_fLi128ELi256ELNS4_4UMMA5MajorE0ELSO_0ELNSN_7ScaleInE0ELSP_0EEEEEENS4_6LayoutISC_NS5_IJNSA_ILi0EEEST_ST_EEEEENS5_IJNS4_10UnderscoreESW_SW_EEEEENS4_13SM90_TMA_LOADENS4_14ComposedLayoutINS4_7SwizzleILi3ELi4ELi3EEENS4_18smem_ptr_flag_bitsILi16EEENSS_INS5_IJNSA_ILi8EEESG_EEENS5_IJSG_SB_EEEEEEEvNS4_8identityESZ_S19_vS1A_EENS_8epilogue10collective18CollectiveEpilogueINS1C_23Sm100TmaWarpSpecializedILi4ELi2ELi64ELb1ELb0EEEJSH_NS5_IJNSS_ISE_SB_EENSS_ISG_SB_EEEEESI_SJ_SI_SJ_NS1C_6fusion15FusionCallbacksIS1G_NS1K_17LinearCombinationISI_fSI_fLNS_15FloatRoundStyleE2EEESH_S1J_JEEENS4_5SM1004TMEM4LOAD26SM100_TMEM_LOAD_32dp32b64xESZ_S19_NS4_39AutoVectorizingCopyWithAssumedAlignmentILi128EEENS4_14SM90_TMA_STOREES19_S1V_S1V_EEEvvEEEEvNT_6ParamsE,@function
        .size           _ZN7cutlass13device_kernelINS_4gemm6kernel13GemmUniversalIN4cute5tupleIJiiiiEEENS1_10collective13CollectiveMmaINS1_35MainloopSm100TmaUmmaWarpSpecializedILi3ELi2ELi2ENS5_IJNS4_1CILi1EEESB_SB_EEEEENS5_IJNSA_ILi128EEENSA_ILi256EEENSA_ILi64EEEEEENS_6half_tENS5_IJlSB_lEEESI_SJ_NS4_8TiledMMAINS4_8MMA_AtomIJNS4_20SM100_MMA_F16BF16_SSISI_SI_fLi128ELi256ELNS4_4UMMA5MajorE0ELSO_0ELNSN_7ScaleInE0ELSP_0EEEEEENS4_6LayoutISC_NS5_IJNSA_ILi0EEEST_ST_EEEEENS5_IJNS4_10UnderscoreESW_SW_EEEEENS4_13SM90_TMA_LOADENS4_14ComposedLayoutINS4_7SwizzleILi3ELi4ELi3EEENS4_18smem_ptr_flag_bitsILi16EEENSS_INS5_IJNSA_ILi8EEESG_EEENS5_IJSG_SB_EEEEEEEvNS4_8identityESZ_S19_vS1A_EENS_8epilogue10collective18CollectiveEpilogueINS1C_23Sm100TmaWarpSpecializedILi4ELi2ELi64ELb1ELb0EEEJSH_NS5_IJNSS_ISE_SB_EENSS_ISG_SB_EEEEESI_SJ_SI_SJ_NS1C_6fusion15FusionCallbacksIS1G_NS1K_17LinearCombinationISI_fSI_fLNS_15FloatRoundStyleE2EEESH_S1J_JEEENS4_5SM1004TMEM4LOAD26SM100_TMEM_LOAD_32dp32b64xESZ_S19_NS4_39AutoVectorizingCopyWithAssumedAlignmentILi128EEENS4_14SM90_TMA_STOREES19_S1V_S1V_EEEvvEEEEvNT_6ParamsE,(.L_x_167 - _ZN7cutlass13device_kernelINS_4gemm6kernel13GemmUniversalIN4cute5tupleIJiiiiEEENS1_10collective13CollectiveMmaINS1_35MainloopSm100TmaUmmaWarpSpecializedILi3ELi2ELi2ENS5_IJNS4_1CILi1EEESB_SB_EEEEENS5_IJNSA_ILi128EEENSA_ILi256EEENSA_ILi64EEEEEENS_6half_tENS5_IJlSB_lEEESI_SJ_NS4_8TiledMMAINS4_8MMA_AtomIJNS4_20SM100_MMA_F16BF16_SSISI_SI_fLi128ELi256ELNS4_4UMMA5MajorE0ELSO_0ELNSN_7ScaleInE0ELSP_0EEEEEENS4_6LayoutISC_NS5_IJNSA_ILi0EEEST_ST_EEEEENS5_IJNS4_10UnderscoreESW_SW_EEEEENS4_13SM90_TMA_LOADENS4_14ComposedLayoutINS4_7SwizzleILi3ELi4ELi3EEENS4_18smem_ptr_flag_bitsILi16EEENSS_INS5_IJNSA_ILi8EEESG_EEENS5_IJSG_SB_EEEEEEEvNS4_8identityESZ_S19_vS1A_EENS_8epilogue10collective18CollectiveEpilogueINS1C_23Sm100TmaWarpSpecializedILi4ELi2ELi64ELb1ELb0EEEJSH_NS5_IJNSS_ISE_SB_EENSS_ISG_SB_EEEEESI_SJ_SI_SJ_NS1C_6fusion15FusionCallbacksIS1G_NS1K_17LinearCombinationISI_fSI_fLNS_15FloatRoundStyleE2EEESH_S1J_JEEENS4_5SM1004TMEM4LOAD26SM100_TMEM_LOAD_32dp32b64xESZ_S19_NS4_39AutoVectorizingCopyWithAssumedAlignmentILi128EEENS4_14SM90_TMA_STOREES19_S1V_S1V_EEEvvEEEEvNT_6ParamsE)
        .other          _ZN7cutlass13device_kernelINS_4gemm6kernel13GemmUniversalIN4cute5tupleIJiiiiEEENS1_10collective13CollectiveMmaINS1_35MainloopSm100TmaUmmaWarpSpecializedILi3ELi2ELi2ENS5_IJNS4_1CILi1EEESB_SB_EEEEENS5_IJNSA_ILi128EEENSA_ILi256EEENSA_ILi64EEEEEENS_6half_tENS5_IJlSB_lEEESI_SJ_NS4_8TiledMMAINS4_8MMA_AtomIJNS4_20SM100_MMA_F16BF16_SSISI_SI_fLi128ELi256ELNS4_4UMMA5MajorE0ELSO_0ELNSN_7ScaleInE0ELSP_0EEEEEENS4_6LayoutISC_NS5_IJNSA_ILi0EEEST_ST_EEEEENS5_IJNS4_10UnderscoreESW_SW_EEEEENS4_13SM90_TMA_LOADENS4_14ComposedLayoutINS4_7SwizzleILi3ELi4ELi3EEENS4_18smem_ptr_flag_bitsILi16EEENSS_INS5_IJNSA_ILi8EEESG_EEENS5_IJSG_SB_EEEEEEEvNS4_8identityESZ_S19_vS1A_EENS_8epilogue10collective18CollectiveEpilogueINS1C_23Sm100TmaWarpSpecializedILi4ELi2ELi64ELb1ELb0EEEJSH_NS5_IJNSS_ISE_SB_EENSS_ISG_SB_EEEEESI_SJ_SI_SJ_NS1C_6fusion15FusionCallbacksIS1G_NS1K_17LinearCombinationISI_fSI_fLNS_15FloatRoundStyleE2EEESH_S1J_JEEENS4_5SM1004TMEM4LOAD26SM100_TMEM_LOAD_32dp32b64xESZ_S19_NS4_39AutoVectorizingCopyWithAssumedAlignmentILi128EEENS4_14SM90_TMA_STOREES19_S1V_S1V_EEEvvEEEEvNT_6ParamsE,@"STO_CUDA_ENTRY STV_DEFAULT"
_ZN7cutlass13device_kernelINS_4gemm6kernel13GemmUniversalIN4cute5tupleIJiiiiEEENS1_10collective13CollectiveMmaINS1_35MainloopSm100TmaUmmaWarpSpecializedILi3ELi2ELi2ENS5_IJNS4_1CILi1EEESB_SB_EEEEENS5_IJNSA_ILi128EEENSA_ILi256EEENSA_ILi64EEEEEENS_6half_tENS5_IJlSB_lEEESI_SJ_NS4_8TiledMMAINS4_8MMA_AtomIJNS4_20SM100_MMA_F16BF16_SSISI_SI_fLi128ELi256ELNS4_4UMMA5MajorE0ELSO_0ELNSN_7ScaleInE0ELSP_0EEEEEENS4_6LayoutISC_NS5_IJNSA_ILi0EEEST_ST_EEEEENS5_IJNS4_10UnderscoreESW_SW_EEEEENS4_13SM90_TMA_LOADENS4_14ComposedLayoutINS4_7SwizzleILi3ELi4ELi3EEENS4_18smem_ptr_flag_bitsILi16EEENSS_INS5_IJNSA_ILi8EEESG_EEENS5_IJSG_SB_EEEEEEEvNS4_8identityESZ_S19_vS1A_EENS_8epilogue10collective18CollectiveEpilogueINS1C_23Sm100TmaWarpSpecializedILi4ELi2ELi64ELb1ELb0EEEJSH_NS5_IJNSS_ISE_SB_EENSS_ISG_SB_EEEEESI_SJ_SI_SJ_NS1C_6fusion15FusionCallbacksIS1G_NS1K_17LinearCombinationISI_fSI_fLNS_15FloatRoundStyleE2EEESH_S1J_JEEENS4_5SM1004TMEM4LOAD26SM100_TMEM_LOAD_32dp32b64xESZ_S19_NS4_39AutoVectorizingCopyWithAssumedAlignmentILi128EEENS4_14SM90_TMA_STOREES19_S1V_S1V_EEEvvEEEEvNT_6ParamsE:
[----:B------:R-:W1:Y:S01]  /*0000*/  LDC R1, c[0x0][0x37c] ;  /* 0x0000df00ff017b82 */ /* 0x000e620000000800 */
[----:B------:R-:W2:Y:S01]  /*0010*/  S2R R170, SR_TID.X ;  /* 0x0000000000aa7919 */ /* 0x000ea20000002100 */
[----:B------:R-:W3:Y:S01]  /*0020*/  LDCU.64 UR4, c[0x0][0x890] ;  /* 0x00011200ff0477ac */ /* 0x000ee20008000a00 */
[----:B------:R-:W-:Y:S02]  /*0030*/  PRMT R155, RZ, 0x7610, R155 ;  /* 0x00007610ff9b7816 */ /* 0x000fe4000000009b */
[----:B------:R-:W-:Y:S01]  /*0040*/  ELECT P5, URZ, PT ;  /* 0x0000000000ff782f */ /* 0x000fe200038a0000 */
[----:B------:R-:W4:Y:S01]  /*0050*/  LDCU.64 UR46, c[0x0][0x358] ;  /* 0x00006b00ff2e77ac */ /* 0x000f220008000a00 */
[----:B---3--:R-:W-:-:S04]  /*0060*/  UISETP.NE.U32.AND UP0, UPT, UR4, URZ, UPT ;  /* 0x000000ff0400728c */ /* 0x008fc8000bf05070 */
[----:B------:R-:W-:Y:S01]  /*0070*/  UISETP.NE.AND.EX UP0, UPT, UR5, URZ, UPT, UP0 ;  /* 0x000000ff0500728c */ /* 0x000fe2000bf05300 */
[----:B--2---:R-:W-:-:S05]  /*0080*/  SHF.R.U32.HI R162, RZ, 0x5, R170 ;  /* 0x00000005ffa27819 */ /* 0x004fca00000116aa */
[----:B------:R-:W2:Y:S02]  /*0090*/  SHFL.IDX PT, R0, R162, RZ, 0x1f ;  /* 0x00001fffa2007589 */ /* 0x000ea400000e0000 */
[----:B--2---:R-:W-:Y:S01]  /*00a0*/  R2UR UR8, R0 ;  /* 0x00000000000872ca */ /* 0x004fe200000e0000 */
[----:B-1--4-:R-:W-:-:S14]  /*00b0*/  BRA.U UP0, `(.L_x_0) ;  /* 0x00000001002c7547 */ /* 0x012fdc000b800000 */
[----:B------:R-:W1:Y:S02]  /*00c0*/  LDCU.64 UR6, c[0x0][0x888] ;  /* 0x00011100ff0677ac */ /* 0x000e640008000a00 */
[----:B-1----:R-:W-:-:S04]  /*00d0*/  UISETP.NE.U32.AND UP0, UPT, UR6, URZ, UPT ;  /* 0x000000ff0600728c */ /* 0x002fc8000bf05070 */
[----:B------:R-:W-:-:S09]  /*00e0*/  UISETP.NE.AND.EX UP0, UPT, UR7, URZ, UPT, UP0 ;  /* 0x000000ff0700728c */ /* 0x000fd2000bf05300 */
[----:B------:R-:W-:Y:S05]  /*00f0*/  BRA.U !UP0, `(.L_x_1) ;  /* 0x0000000108107547 */ /* 0x000fea000b800000 */
[----:B------:R-:W1:Y:S02]  /*0100*/  LDC.64 R2, c[0x0][0x888] ;  /* 0x00022200ff027b82 */ /* 0x000e640000000a00 */
[----:B-1----:R1:W5:Y:S01]  /*0110*/  LDG.E R81, desc[UR46][R2.64] ;  /* 0x0000002e02517981 */ /* 0x002362000c1e1900 */
[----:B------:R-:W-:Y:S01]  /*0120*/  HFMA2 R155, -RZ, RZ, 0, 5.9604644775390625e-08 ;  /* 0x00000001ff9b7431 */ /* 0x000fe200000001ff */
[----:B------:R-:W-:Y:S05]  /*0130*/  BRA `(.L_x_0) ;  /* 0x00000000000c7947 */ /* 0x000fea0003800000 */
.L_x_1:
[----:B------:R-:W1:Y:S01]  /*0140*/  LDCU UR6, c[0x0][0x880] ;  /* 0x00011000ff0677ac */ /* 0x000e620008000800 */
[----:B------:R-:W-:Y:S01]  /*0150*/  HFMA2 R155, -RZ, RZ, 0, 5.9604644775390625e-08 ;  /* 0x00000001ff9b7431 */ /* 0x000fe200000001ff */
[----:B-1----:R-:W-:-:S07]  /*0160*/  MOV R81, UR6 ;  /* 0x0000000600517c02 */ /* 0x002fce0008000f00 */
.L_x_0:
[----:B------:R-:W2:Y:S02]  /*0170*/  LDCU.64 UR6, c[0x0][0x8b0] ;  /* 0x00011600ff0677ac */ /* 0x000ea40008000a00 */
[----:B--2---:R-:W-:-:S04]  /*0180*/  UISETP.NE.U32.AND UP0, UPT, UR6, URZ, UPT ;  /* 0x000000ff0600728c */ /* 0x004fc8000bf05070 */
[----:B------:R-:W-:-:S09]  /*0190*/  UISETP.NE.AND.EX UP0, UPT, UR7, URZ, UPT, UP0 ;  /* 0x000000ff0700728c */ /* 0x000fd2000bf05300 */
[----:B------:R-:W-:Y:S05]  /*01a0*/  BRA.U UP0, `(.L_x_2) ;  /* 0x0000000100247547 */ /* 0x000fea000b800000 */
[----:B------:R-:W2:Y:S02]  /*01b0*/  LDCU.64 UR6, c[0x0][0x8a8] ;  /* 0x00011500ff0677ac */ /* 0x000ea40008000a00 */
[----:B--2---:R-:W-:-:S04]  /*01c0*/  UISETP.NE.U32.AND UP0, UPT, UR6, URZ, UPT ;  /* 0x000000ff0600728c */ /* 0x004fc8000bf05070 */
[----:B------:R-:W-:-:S09]  /*01d0*/  UISETP.NE.AND.EX UP0, UPT, UR7, URZ, UPT, UP0 ;  /* 0x000000ff0700728c */ /* 0x000fd2000bf05300 */
[----:B------:R-:W-:Y:S05]  /*01e0*/  BRA.U !UP0, `(.L_x_3) ;  /* 0x00000001080c7547 */ /* 0x000fea000b800000 */
[----:B------:R-:W2:Y:S02]  /*01f0*/  LDC.64 R78, c[0x0][0x8a8] ;  /* 0x00022a00ff4e7b82 */ /* 0x000ea40000000a00 */
[----:B--2---:R2:W5:Y:S01]  /*0200*/  LDG.E R78, desc[UR46][R78.64] ;  /* 0x0000002e4e4e7981 */ /* 0x004562000c1e1900 */
[----:B------:R-:W-:Y:S05]  /*0210*/  BRA `(.L_x_2) ;  /* 0x0000000000087947 */ /* 0x000fea0003800000 */
.L_x_3:
[----:B------:R-:W2:Y:S02]  /*0220*/  LDCU UR6, c[0x0][0x8a0] ;  /* 0x00011400ff0677ac */ /* 0x000ea40008000800 */
[----:B--2---:R-:W-:Y:S02]  /*0230*/  MOV R78, UR6 ;  /* 0x00000006004e7c02 */ /* 0x004fe40008000f00 */
.L_x_2:
[----:B------:R-:W-:Y:S01]  /*0240*/  IMAD.U32 R0, RZ, RZ, UR8 ;  /* 0x00000008ff007e24 */ /* 0x000fe2000f8e00ff */
[----:B------:R-:W-:Y:S04]  /*0250*/  BSSY.RECONVERGENT B0, `(.L_x_4) ;  /* 0x000000c000007945 */ /* 0x000fe80003800200 */
[C---:B------:R-:W-:Y:S02]  /*0260*/  ISETP.NE.OR P1, PT, R0.reuse, 0x1, !P5 ;  /* 0x000000010000780c */ /* 0x040fe40006f25670 */
[----:B------:R-:W-:-:S11]  /*0270*/  ISETP.NE.OR P0, PT, R0, 0x3, !P5 ;  /* 0x000000030000780c */ /* 0x000fd60006f05670 */
[----:B------:R-:W-:Y:S05]  /*0280*/  @P1 BRA `(.L_x_5) ;  /* 0x0000000000201947 */ /* 0x000fea0003800000 */
[----:B------:R-:W3:Y:S02]  /*0290*/  LDCU.64 UR6, c[0x0][0x348] ;  /* 0x00006900ff0677ac */ /* 0x000ee40008000a00 */
[----:B---3--:R-:W-:Y:S02]  /*02a0*/  UIADD3 UR10, UP1, UPT, UR6, 0x80, URZ ;  /* 0x00000080060a7890 */ /* 0x008fe4000ff3e0ff */
[----:B------:R-:W-:Y:S02]  /*02b0*/  UIADD3 UR6, UP0, UPT, UR6, 0x180, URZ ;  /* 0x0000018006067890 */ /* 0x000fe4000ff1e0ff */
[----:B------:R-:W-:Y:S02]  /*02c0*/  UIADD3.X UR11, UPT, UPT, URZ, UR7, URZ, UP1, !UPT ;  /* 0x00000007ff0b7290 */ /* 0x000fe40008ffe4ff */
[----:B------:R-:W-:-:S07]  /*02d0*/  UIADD3.X UR7, UPT, UPT, URZ, UR7, URZ, UP0, !UPT ;  /* 0x00000007ff077290 */ /* 0x000fce00087fe4ff */
[----:B------:R3:W-:Y:S02]  /*02e0*/  UTMACCTL.PF [UR10] ;  /* 0x000000000a0079b9 */ /* 0x0007e40008040000 */
[----:B------:R3:W-:Y:S02]  /*02f0*/  UTMACCTL.PF [UR6] ;  /* 0x00000000060079b9 */ /* 0x0007e40008040000 */
[----:B---3--:R-:W-:Y:S01]  /*0300*/  NOP ;  /* 0x0000000000007918 */ /* 0x008fe20000000000 */
.L_x_5:
[----:B------:R-:W-:Y:S05]  /*0310*/  BSYNC.RECONVERGENT B0 ;  /* 0x0000000000007941 */ /* 0x000fea0003800200 */
.L_x_4:
[----:B------:R-:W-:Y:S04]  /*0320*/  BSSY.RECONVERGENT B0, `(.L_x_6) ;  /* 0x000000a000007945 */ /* 0x000fe80003800200 */
        /* <DEDUP_REMOVED lines=9> */
.L_x_7:
[----:B------:R-:W-:Y:S05]  /*03c0*/  BSYNC.RECONVERGENT B0 ;  /* 0x0000000000007941 */ /* 0x000fea0003800200 */
.L_x_6:
[----:B------:R-:W3:Y:S01]  /*03d0*/  LDCU.64 UR6, c[0x0][0x888] ;  /* 0x00011100ff0677ac */ /* 0x000ee20008000a00 */
[----:B------:R-:W-:Y:S02]  /*03e0*/  UISETP.EQ.U32.AND UP1, UPT, UR4, URZ, UPT ;  /* 0x000000ff0400728c */ /* 0x000fe4000bf22070 */
[----:B------:R-:W-:Y:S02]  /*03f0*/  UPLOP3.LUT UP2, UPT, UPT, UPT, UPT, 0x80, 0x8 ;  /* 0x000000000008789c */ /* 0x000fe40003f4f070 */
[----:B---3--:R-:W-:-:S04]  /*0400*/  UISETP.NE.U32.AND UP0, UPT, UR6, URZ, UPT ;  /* 0x000000ff0600728c */ /* 0x008fc8000bf05070 */
[----:B------:R-:W-:-:S04]  /*0410*/  UISETP.NE.AND.EX UP0, UPT, UR7, URZ, UPT, UP0 ;  /* 0x000000ff0700728c */ /* 0x000fc8000bf05300 */
[----:B------:R-:W-:-:S04]  /*0420*/  UISETP.EQ.OR.EX UP3, UPT, UR5, URZ, !UP0, UP1 ;  /* 0x000000ff0500728c */ /* 0x000fc8000c762710 */
[----:B------:R-:W-:-:S05]  /*0430*/  UP2UR UR50, UPR, URZ, 0x8 ;  /* 0x00000008ff327883 */ /* 0x000fca0008000000 */
[----:B------:R-:W-:Y:S07]  /*0440*/  BRA.U !UP3, `(.L_x_8) ;  /* 0x000000010b207547 */ /* 0x000fee000b800000 */
[----:B------:R-:W-:Y:S01]  /*0450*/  UISETP.NE.U32.AND UP2, UPT, UR4, URZ, UPT ;  /* 0x000000ff0400728c */ /* 0x000fe2000bf45070 */
[----:B-----5:R-:W-:Y:S01]  /*0460*/  FSETP.NEU.AND P0, PT, R81, RZ, PT ;  /* 0x000000ff5100720b */ /* 0x020fe20003f0d000 */
[----:B------:R-:W-:Y:S02]  /*0470*/  USEL UR4, URZ, 0xffffffff, UP0 ;  /* 0xffffffffff047887 */ /* 0x000fe40008000000 */
[----:B------:R-:W-:-:S10]  /*0480*/  UISETP.NE.AND.EX UP2, UPT, UR5, URZ, UPT, UP2 ;  /* 0x000000ff0500728c */ /* 0x000fd4000bf45320 */
[----:B------:R-:W-:Y:S01]  /*0490*/  VOTEU.ANY UP1, P0 ;  /* 0x0000000000ff7886 */ /* 0x000fe20000020100 */
[----:B------:R-:W-:-:S04]  /*04a0*/  @!UP2 USEL UR4, URZ, 0xffffffff, UP1 ;  /* 0xffffffffff04a887 */ /* 0x000fc80008800000 */
[----:B------:R-:W-:-:S04]  /*04b0*/  ULOP3.LUT UR4, UR4, 0x1, URZ, 0xc0, !UPT ;  /* 0x0000000104047892 */ /* 0x000fc8000f8ec0ff */
[----:B------:R-:W-:-:S11]  /*04c0*/  UISETP.NE.U32.AND UP2, UPT, UR4, 0x1, UPT ;  /* 0x000000010400788c */ /* 0x000fd6000bf45070 */
.L_x_8:
[----:B-1----:R-:W1:Y:S01]  /*04d0*/  SHFL.IDX PT, R2, R162, RZ, 0x1f ;  /* 0x00001fffa2027589 */ /* 0x002e6200000e0000 */
[----:B------:R-:W-:-:S04]  /*04e0*/  UISETP.NE.AND UP1, UPT, UR8, 0x2, UPT ;  /* 0x000000020800788c */ /* 0x000fc8000bf25270 */
[----:B------:R-:W-:Y:S01]  /*04f0*/  USEL UR6, URZ, 0x1, UP1 ;  /* 0x00000001ff067887 */ /* 0x000fe20008800000 */
[----:B-1----:R-:W-:-:S13]  /*0500*/  ISETP.NE.AND P0, PT, R2, RZ, PT ;  /* 0x000000ff0200720c */ /* 0x002fda0003f05270 */
[----:B------:R-:W-:Y:S05]  /*0510*/  @P0 BRA `(.L_x_9) ;  /* 0x0000000000400947 */ /* 0x000fea0003800000 */
[----:B------:R-:W1:Y:S01]  /*0520*/  S2UR UR5, SR_CgaCtaId ;  /* 0x00000000000579c3 */ /* 0x000e620000008800 */
[----:B------:R-:W-:Y:S01]  /*0530*/  UMOV UR7, 0x400 ;  /* 0x0000040000077882 */ /* 0x000fe20000000000 */
[----:B------:R-:W-:Y:S01]  /*0540*/  UMOV UR4, 0x1 ;  /* 0x0000000100047882 */ /* 0x000fe20000000000 */
[----:B------:R-:W-:Y:S01]  /*0550*/  ELECT P0, URZ, PT ;  /* 0x0000000000ff782f */ /* 0x000fe20003800000 */
[----:B------:R-:W-:-:S04]  /*0560*/  UIADD3 UR10, UPT, UPT, -UR4, 0x100000, URZ ;  /* 0x00100000040a7890 */ /* 0x000fc8000fffe1ff */
[----:B------:R-:W-:Y:S02]  /*0570*/  USHF.L.U32 UR11, UR10, 0xb, URZ ;  /* 0x0000000b0a0b7899 */ /* 0x000fe400080006ff */
[----:B------:R-:W-:Y:S02]  /*0580*/  USHF.L.U32 UR10, UR10, 0x1, URZ ;  /* 0x000000010a0a7899 */ /* 0x000fe400080006ff */
[----:B-1----:R-:W-:Y:S01]  /*0590*/  ULEA UR5, UR5, UR7, 0x18 ;  /* 0x0000000705057291 */ /* 0x002fe2000f8ec0ff */
[----:B------:R-:W1:Y:S11]  /*05a0*/  FENCE.VIEW.ASYNC.S ;  /* 0x00000000000073c6 */ /* 0x000e760000000000 */
[----:B-1----:R1:W3:Y:S01]  /*05b0*/  SYNCS.EXCH.64 URZ, [UR5], UR10 ;  /* 0x0000000a05ff75b2 */ /* 0x0022e20008000100 */
[----:B------:R1:W4:Y:S01]  /*05c0*/  SYNCS.EXCH.64 URZ, [UR5+0x18], UR10 ;  /* 0x0000180a05ff75b2 */ /* 0x0003220008000100 */
[----:B------:R1:W1:Y:S01]  /*05d0*/  SYNCS.EXCH.64 URZ, [UR5+0x8], UR10 ;  /* 0x0000080a05ff75b2 */ /* 0x0002620008000100 */
[----:B------:R1:W1:Y:S01]  /*05e0*/  SYNCS.EXCH.64 URZ, [UR5+0x20], UR10 ;  /* 0x0000200a05ff75b2 */ /* 0x0002620008000100 */
[----:B------:R1:W1:Y:S01]  /*05f0*/  SYNCS.EXCH.64 URZ, [UR5+0x10], UR10 ;  /* 0x0000100a05ff75b2 */ /* 0x0002620008000100 */
[----:B------:R1:W1:Y:S01]  /*0600*/  SYNCS.EXCH.64 URZ, [UR5+0x28], UR10 ;  /* 0x0000280a05ff75b2 */ /* 0x0002620008000100 */
[----:B------:R-:W-:Y:S01]  /*0610*/  NOP ;  /* 0x0000000000007918 */ /* 0x000fe20000000000 */
.L_x_9:
[----:B------:R-:W2:Y:S01]  /*0620*/  SHFL.IDX PT, R2, R162, RZ, 0x1f ;  /* 0x00001fffa2027589 */ /* 0x000ea200000e0000 */
[----:B------:R-:W-:Y:S01]  /*0630*/  NOP ;  /* 0x0000000000007918 */ /* 0x000fe20000000000 */
[----:B--2---:R-:W-:-:S13]  /*0640*/  ISETP.NE.AND P0, PT, R2, 0x1, PT ;  /* 0x000000010200780c */ /* 0x004fda0003f05270 */
[----:B------:R-:W-:Y:S05]  /*0650*/  @P0 BRA `(.L_x_10) ;  /* 0x0000000000580947 */ /* 0x000fea0003800000 */
[----:B------:R-:W2:Y:S01]  /*0660*/  S2UR UR7, SR_CgaCtaId ;  /* 0x00000000000779c3 */ /* 0x000ea20000008800 */
[----:B------:R-:W-:Y:S01]  /*0670*/  UMOV UR9, 0x400 ;  /* 0x0000040000097882 */ /* 0x000fe20000000000 */
[----:B-1----:R-:W-:Y:S01]  /*0680*/  UMOV UR5, 0x20 ;  /* 0x0000002000057882 */ /* 0x002fe20000000000 */
[----:B------:R-:W-:Y:S01]  /*0690*/  UMOV UR4, 0x80 ;  /* 0x0000008000047882 */ /* 0x000fe20000000000 */
[----:B------:R-:W-:-:S04]  /*06a0*/  UIADD3 UR10, UPT, UPT, -UR5, 0x100000, URZ ;  /* 0x00100000050a7890 */ /* 0x000fc8000fffe1ff */
[----:B------:R-:W-:Y:S02]  /*06b0*/  USHF.L.U32 UR11, UR10, 0xb, URZ ;  /* 0x0000000b0a0b7899 */ /* 0x000fe400080006ff */
[----:B------:R-:W-:Y:S02]  /*06c0*/  USHF.L.U32 UR10, UR10, 0x1, URZ ;  /* 0x000000010a0a7899 */ /* 0x000fe400080006ff */
[----:B------:R-:W-:-:S04]  /*06d0*/  UIADD3 UR4, UPT, UPT, -UR4, 0x100000, URZ ;  /* 0x0010000004047890 */ /* 0x000fc8000fffe1ff */
[----:B------:R-:W-:Y:S02]  /*06e0*/  USHF.L.U32 UR5, UR4, 0xb, URZ ;  /* 0x0000000b04057899 */ /* 0x000fe400080006ff */
[----:B------:R-:W-:Y:S01]  /*06f0*/  USHF.L.U32 UR4, UR4, 0x1, URZ ;  /* 0x0000000104047899 */ /* 0x000fe200080006ff */
[----:B------:R-:W-:Y:S01]  /*0700*/  ELECT P0, URZ, PT ;  /* 0x0000000000ff782f */ /* 0x000fe20003800000 */
[----:B--2---:R-:W-:Y:S01]  /*0710*/  ULEA UR7, UR7, UR9, 0x18 ;  /* 0x0000000907077291 */ /* 0x004fe2000f8ec0ff */
[----:B------:R-:W1:Y:S11]  /*0720*/  FENCE.VIEW.ASYNC.S ;  /* 0x00000000000073c6 */ /* 0x000e760000000000 */
[----:B-1----:R2:W1:Y:S01]  /*0730*/  SYNCS.EXCH.64 URZ, [UR7+0x30], UR10 ;  /* 0x0000300a07ff75b2 */ /* 0x0024620008000100 */
[----:B------:R2:W1:Y:S01]  /*0740*/  SYNCS.EXCH.64 URZ, [UR7+0x50], UR4 ;  /* 0x0000500407ff75b2 */ /* 0x0004620008000100 */
[----:B------:R2:W1:Y:S01]  /*0750*/  SYNCS.EXCH.64 URZ, [UR7+0x38], UR10 ;  /* 0x0000380a07ff75b2 */ /* 0x0004620008000100 */
[----:B------:R2:W1:Y:S01]  /*0760*/  SYNCS.EXCH.64 URZ, [UR7+0x58], UR4 ;  /* 0x0000580407ff75b2 */ /* 0x0004620008000100 */
[----:B------:R2:W1:Y:S01]  /*0770*/  SYNCS.EXCH.64 URZ, [UR7+0x40], UR10 ;  /* 0x0000400a07ff75b2 */ /* 0x0004620008000100 */
[----:B------:R2:W1:Y:S01]  /*0780*/  SYNCS.EXCH.64 URZ, [UR7+0x60], UR4 ;  /* 0x0000600407ff75b2 */ /* 0x0004620008000100 */
[----:B------:R2:W1:Y:S01]  /*0790*/  SYNCS.EXCH.64 URZ, [UR7+0x48], UR10 ;  /* 0x0000480a07ff75b2 */ /* 0x0004620008000100 */
[----:B------:R2:W1:Y:S02]  /*07a0*/  SYNCS.EXCH.64 URZ, [UR7+0x68], UR4 ;  /* 0x0000680407ff75b2 */ /* 0x0004640008000100 */
[----:B--2---:R-:W-:Y:S01]  /*07b0*/  NOP ;  /* 0x0000000000007918 */ /* 0x004fe20000000000 */
.L_x_10:
[----:B------:R-:W2:Y:S01]  /*07c0*/  SHFL.IDX PT, R2, R162, RZ, 0x1f ;  /* 0x00001fffa2027589 */ /* 0x000ea200000e0000 */
[----:B------:R-:W-:Y:S01]  /*07d0*/  NOP ;  /* 0x0000000000007918 */ /* 0x000fe20000000000 */
[----:B--2---:R-:W-:-:S13]  /*07e0*/  ISETP.NE.AND P0, PT, R2, 0x3, PT ;  /* 0x000000030200780c */ /* 0x004fda0003f05270 */
[----:B------:R-:W-:Y:S05]  /*07f0*/  @P0 BRA `(.L_x_11) ;  /* 0x0000000000300947 */ /* 0x000fea0003800000 */
[----:B-1----:R-:W1:Y:S01]  /*0800*/  S2UR UR5, SR_CgaCtaId ;  /* 0x00000000000579c3 */ /* 0x002e620000008800 */
        /* <DEDUP_REMOVED lines=8> */
[----:B-1----:R2:W1:Y:S01]  /*0890*/  SYNCS.EXCH.64 URZ, [UR5+0x70], UR10 ;  /* 0x0000700a05ff75b2 */ /* 0x0024620008000100 */
[----:B------:R2:W1:Y:S02]  /*08a0*/  SYNCS.EXCH.64 URZ, [UR5+0x78], UR10 ;  /* 0x0000780a05ff75b2 */ /* 0x0004640008000100 */
[----:B--2---:R-:W-:Y:S01]  /*08b0*/  NOP ;  /* 0x0000000000007918 */ /* 0x004fe20000000000 */
.L_x_11:
[----:B------:R-:W2:Y:S01]  /*08c0*/  SHFL.IDX PT, R2, R162, RZ, 0x1f ;  /* 0x00001fffa2027589 */ /* 0x000ea200000e0000 */
[----:B------:R-:W-:Y:S01]  /*08d0*/  NOP ;  /* 0x0000000000007918 */ /* 0x000fe20000000000 */
[----:B--2---:R-:W-:-:S13]  /*08e0*/  ISETP.NE.AND P0, PT, R2, 0x4, PT ;  /* 0x000000040200780c */ /* 0x004fda0003f05270 */
[----:B------:R-:W-:Y:S05]  /*08f0*/  @P0 BRA `(.L_x_12) ;  /* 0x00000000004c0947 */ /* 0x000fea0003800000 */
[----:B-1----:R-:W1:Y:S01]  /*0900*/  S2UR UR5, SR_CgaCtaId ;  /* 0x00000000000579c3 */ /* 0x002e620000008800 */
[----:B------:R-:W-:Y:S01]  /*0910*/  UMOV UR9, 0x100 ;  /* 0x0000010000097882 */ /* 0x000fe20000000000 */
[----:B------:R-:W-:Y:S01]  /*0920*/  UMOV UR7, 0x400 ;  /* 0x0000040000077882 */ /* 0x000fe20000000000 */
[----:B------:R-:W-:Y:S01]  /*0930*/  USEL UR9, UR9, 0xe0, UP2 ;  /* 0x000000e009097887 */ /* 0x000fe20009000000 */
[----:B------:R-:W-:Y:S01]  /*0940*/  UMOV UR4, 0x1 ;  /* 0x0000000100047882 */ /* 0x000fe20000000000 */
[----:B------:R-:W-:Y:S01]  /*0950*/  ELECT P0, URZ, PT ;  /* 0x0000000000ff782f */ /* 0x000fe20003800000 */
[----:B------:R-:W-:-:S04]  /*0960*/  UIADD3 UR10, UPT, UPT, -UR4, 0x100000, URZ ;  /* 0x00100000040a7890 */ /* 0x000fc8000fffe1ff */
[----:B------:R-:W-:Y:S02]  /*0970*/  USHF.L.U32 UR11, UR10, 0xb, URZ ;  /* 0x0000000b0a0b7899 */ /* 0x000fe400080006ff */
[----:B------:R-:W-:Y:S02]  /*0980*/  USHF.L.U32 UR10, UR10, 0x1, URZ ;  /* 0x000000010a0a7899 */ /* 0x000fe400080006ff */
[----:B------:R-:W-:-:S04]  /*0990*/  UIADD3 UR12, UPT, UPT, -UR9, 0x100000, URZ ;  /* 0x00100000090c7890 */ /* 0x000fc8000fffe1ff */
[----:B------:R-:W-:Y:S02]  /*09a0*/  USHF.L.U32 UR13, UR12, 0xb, URZ ;  /* 0x0000000b0c0d7899 */ /* 0x000fe400080006ff */
[----:B------:R-:W-:Y:S02]  /*09b0*/  USHF.L.U32 UR12, UR12, 0x1, URZ ;  /* 0x000000010c0c7899 */ /* 0x000fe400080006ff */
[----:B-1----:R-:W-:Y:S01]  /*09c0*/  ULEA UR5, UR5, UR7, 0x18 ;  /* 0x0000000705057291 */ /* 0x002fe2000f8ec0ff */
[----:B------:R-:W1:Y:S11]  /*09d0*/  FENCE.VIEW.ASYNC.S ;  /* 0x00000000000073c6 */ /* 0x000e760000000000 */
[----:B-1----:R2:W1:Y:S01]  /*09e0*/  SYNCS.EXCH.64 URZ, [UR5+0x80], UR10 ;  /* 0x0000800a05ff75b2 */ /* 0x0024620008000100 */
[----:B------:R2:W1:Y:S01]  /*09f0*/  SYNCS.EXCH.64 URZ, [UR5+0x90], UR12 ;  /* 0x0000900c05ff75b2 */ /* 0x0004620008000100 */
[----:B------:R2:W1:Y:S01]  /*0a00*/  SYNCS.EXCH.64 URZ, [UR5+0x88], UR10 ;  /* 0x0000880a05ff75b2 */ /* 0x0004620008000100 */
[----:B------:R2:W1:Y:S02]  /*0a10*/  SYNCS.EXCH.64 URZ, [UR5+0x98], UR12 ;  /* 0x0000980c05ff75b2 */ /* 0x0004640008000100 */
[----:B--2---:R-:W-:Y:S01]  /*0a20*/  NOP ;  /* 0x0000000000007918 */ /* 0x004fe20000000000 */
.L_x_12:
        /* <DEDUP_REMOVED lines=20> */
[----:B------:R2:W1:Y:S02]  /*0b70*/  SYNCS.EXCH.64 URZ, [UR7+0xb8], UR4 ;  /* 0x0000b80407ff75b2 */ /* 0x0004640008000100 */
[----:B--2---:R-:W-:Y:S01]  /*0b80*/  NOP ;  /* 0x0000000000007918 */ /* 0x004fe20000000000 */
.L_x_13:
        /* <DEDUP_REMOVED lines=18> */
.L_x_14:
[----:B-1----:R-:W1:Y:S01]  /*0cb0*/  S2UR UR5, SR_CTAID.X ;  /* 0x00000000000579c3 */ /* 0x002e620000002500 */
[----:B------:R-:W-:-:S05]  /*0cc0*/  CS2R.32 R156, SR_CgaSize ;  /* 0x00000000009c7805 */ /* 0x000fca0000008a00 */
[----:B------:R-:W-:-:S05]  /*0cd0*/  IMAD R156, R156, -0xa0, RZ ;  /* 0xffffff609c9c7824 */ /* 0x000fca00078e02ff */
[----:B------:R-:W-:-:S14]  /*0ce0*/  R2UR UR9, R156 ;  /* 0x000000009c0972ca */ /* 0x000fdc00000e0000 */
[----:B------:R-:W2:Y:S01]  /*0cf0*/  LDCU UR9, c[0x0][UR9+0x2b0] ;  /* 0x00005600090977ac */ /* 0x000ea20008000800 */
[----:B------:R-:W-:Y:S01]  /*0d00*/  NOP ;  /* 0x0000000000007918 */ /* 0x000fe20000000000 */
[----:B------:R-:W-:-:S05]  /*0d10*/  CS2R.32 R156, SR_CgaSize ;  /* 0x00000000009c7805 */ /* 0x000fca0000008a00 */
[----:B------:R-:W-:-:S05]  /*0d20*/  IMAD R156, R156, -0xa0, RZ ;  /* 0xffffff609c9c7824 */ /* 0x000fca00078e02ff */
[----:B------:R-:W-:-:S14]  /*0d30*/  R2UR UR7, R156 ;  /* 0x000000009c0772ca */ /* 0x000fdc00000e0000 */
[----:B------:R-:W3:Y:S01]  /*0d40*/  LDCU UR7, c[0x0][UR7+0x2b4] ;  /* 0x00005680070777ac */ /* 0x000ee20008000800 */
[----:B------:R-:W4:Y:S08]  /*0d50*/  S2UR UR4, SR_CTAID.Y ;  /* 0x00000000000479c3 */ /* 0x000f300000002600 */
[----:B------:R-:W3:Y:S01]  /*0d60*/  LDC R9, c[0x0][0xb24] ;  /* 0x0002c900ff097b82 */ /* 0x000ee20000000800 */
[----:B-1----:R-:W-:-:S02]  /*0d70*/  I2FP.F32.U32 R4, UR5 ;  /* 0x0000000500047c45 */ /* 0x002fc40008201000 */
[----:B------:R-:W-:-:S05]  /*0d80*/  CS2R.32 R5, SR_CgaSize ;  /* 0x0000000000057805 */ /* 0x000fca0000008a00 */
[----:B------:R-:W-:-:S06]  /*0d90*/  IMAD R5, R5, -0xa0, RZ ;  /* 0xffffff6005057824 */ /* 0x000fcc00078e02ff */
[----:B------:R-:W1:Y:S01]  /*0da0*/  LDC R5, c[0x0][R5+0x2a0] ;  /* 0x0000a80005057b82 */ /* 0x000e620000000800 */
[----:B------:R-:W-:Y:S01]  /*0db0*/  MOV R21, UR5 ;  /* 0x0000000500157c02 */ /* 0x000fe20008000f00 */
[----:B--2---:R-:W-:Y:S01]  /*0dc0*/  FMUL R4, R4, UR9 ;  /* 0x0000000904047c20 */ /* 0x004fe20008400000 */
[----:B----4-:R-:W-:Y:S02]  /*0dd0*/  I2FP.F32.U32 R2, UR4 ;  /* 0x0000000400027c45 */ /* 0x010fe40008201000 */
[----:B------:R-:W-:-:S05]  /*0de0*/  CS2R.32 R3, SR_CgaSize ;  /* 0x0000000000037805 */ /* 0x000fca0000008a00 */
[----:B------:R-:W-:-:S06]  /*0df0*/  IMAD R3, R3, -0xa0, RZ ;  /* 0xffffff6003037824 */ /* 0x000fcc00078e02ff */
[----:B------:R-:W2:Y:S01]  /*0e00*/  LDC R3, c[0x0][R3+0x2a4] ;  /* 0x0000a90003037b82 */ /* 0x000ea20000000800 */
[----:B------:R-:W4:Y:S01]  /*0e10*/  F2I.U32.TRUNC.NTZ R156, R4 ;  /* 0x00000004009c7305 */ /* 0x000f22000020f000 */
[----:B------:R-:W-:Y:S01]  /*0e20*/  MOV R20, UR4 ;  /* 0x0000000400147c02 */ /* 0x000fe20008000f00 */
[----:B---3--:R-:W-:-:S05]  /*0e30*/  FMUL R2, R2, UR7 ;  /* 0x0000000702027c20 */ /* 0x008fca0008400000 */
[----:B------:R-:W-:Y:S01]  /*0e40*/  BAR.SYNC.DEFER_BLOCKING 0x0 ;  /* 0x0000000000007b1d */ /* 0x000fe20000010000 */
[----:B------:R-:W-:-:S05]  /*0e50*/  ISETP.GE.AND P0, PT, R9, 0x1, PT ;  /* 0x000000010900780c */ /* 0x000fca0003f06270 */
[----:B------:R-:W3:Y:S02]  /*0e60*/  F2I.U32.TRUNC.NTZ R154, R2 ;  /* 0x00000002009a7305 */ /* 0x000ee4000020f000 */
[----:B------:R-:W2:Y:S01]  /*0e70*/  S2UR UR36, SR_CTAID.Z ;  /* 0x00000000002479c3 */ /* 0x000ea20000002700 */
[----:B----4-:R-:W-:-:S05]  /*0e80*/  IADD3 R156, PT, PT, -R156, RZ, RZ ;  /* 0x000000ff9c9c7210 */ /* 0x010fca0007ffe1ff */
[----:B-1----:R-:W-:Y:S01]  /*0e90*/  IMAD R156, R5, R156, UR5 ;  /* 0x00000005059c7e24 */ /* 0x002fe2000f8e029c */
[----:B---3--:R-:W-:-:S05]  /*0ea0*/  IADD3 R154, PT, PT, -R154, RZ, RZ ;  /* 0x000000ff9a9a7210 */ /* 0x008fca0007ffe1ff */
[----:B--2---:R-:W-:Y:S01]  /*0eb0*/  IMAD R154, R3, R154, UR4 ;  /* 0x00000004039a7e24 */ /* 0x004fe2000f8e029a */
[----:B------:R-:W-:Y:S06]  /*0ec0*/  @!P0 BRA `(.L_x_15) ;  /* 0x0000000000b88947 */ /* 0x000fec0003800000 */
[----:B------:R-:W1:Y:S01]  /*0ed0*/  LDC.64 R4, c[0x0][0xb18] ;  /* 0x0002c600ff047b82 */ /* 0x000e620000000a00 */
[----:B------:R-:W-:-:S07]  /*0ee0*/  ISETP.NE.AND P0, PT, R9, 0x1, PT ;  /* 0x000000010900780c */ /* 0x000fce0003f05270 */
[----:B------:R-:W2:Y:S08]  /*0ef0*/  LDC R10, c[0x0][0xb0c] ;  /* 0x0002c300ff0a7b82 */ /* 0x000eb00000000800 */
[----:B------:R-:W3:Y:S08]  /*0f00*/  LDC R11, c[0x0][0x370] ;  /* 0x0000dc00ff0b7b82 */ /* 0x000ef00000000800 */
[----:B------:R-:W4:Y:S01]  /*0f10*/  LDC R12, c[0x0][0x374] ;  /* 0x0000dd00ff0c7b82 */ /* 0x000f220000000800 */
[----:B-1----:R-:W-:-:S07]  /*0f20*/  ISETP.NE.AND P1, PT, R4, 0x1, PT ;  /* 0x000000010400780c */ /* 0x002fce0003f25270 */
[----:B------:R-:W3:Y:S01]  /*0f30*/  LDC.64 R6, c[0x0][0xb10] ;  /* 0x0002c400ff067b82 */ /* 0x000ee20000000a00 */
[----:B--2---:R-:W-:-:S07]  /*0f40*/  ISETP.NE.AND P2, PT, R10, 0x1, PT ;  /* 0x000000010a00780c */ /* 0x004fce0003f45270 */
[----:B------:R-:W1:Y:S08]  /*0f50*/  LDC R8, c[0x0][0xb20] ;  /* 0x0002c800ff087b82 */ /* 0x000e700000000800 */
[----:B------:R-:W2:Y:S01]  /*0f60*/  LDC.64 R2, c[0x0][0xb28] ;  /* 0x0002ca00ff027b82 */ /* 0x000ea20000000a00 */
[----:B----4-:R-:W-:-:S04]  /*0f70*/  IMAD.HI.U32 R13, R12, R5, RZ ;  /* 0x000000050c0d7227 */ /* 0x010fc800078e00ff */
[----:B------:R-:W-:-:S04]  /*0f80*/  IMAD.HI.U32 R5, R20, R5, RZ ;  /* 0x0000000514057227 */ /* 0x000fc800078e00ff */
[----:B---3--:R-:W-:-:S04]  /*0f90*/  IMAD.HI.U32 R14, R11, R6, RZ ;  /* 0x000000060b0e7227 */ /* 0x008fc800078e00ff */
[C---:B------:R-:W-:Y:S01]  /*0fa0*/  IMAD.HI.U32 R16, R21.reuse, R6, RZ ;  /* 0x0000000615107227 */ /* 0x040fe200078e00ff */
[-C--:B------:R-:W-:Y:S02]  /*0fb0*/  @P2 SHF.R.U32.HI R11, RZ, R7.reuse, R14 ;  /* 0x00000007ff0b2219 */ /* 0x080fe4000001160e */
[-C--:B-1----:R-:W-:Y:S02]  /*0fc0*/  @P1 SHF.R.U32.HI R12, RZ, R8.reuse, R13 ;  /* 0x00000008ff0c1219 */ /* 0x082fe4000001160d */
[----:B------:R-:W-:Y:S02]  /*0fd0*/  SHF.R.U32.HI R5, RZ, R8, R5 ;  /* 0x00000008ff057219 */ /* 0x000fe40000011605 */
[----:B------:R-:W-:Y:S02]  /*0fe0*/  SHF.R.U32.HI R16, RZ, R7, R16 ;  /* 0x00000007ff107219 */ /* 0x000fe40000011610 */
[----:B------:R-:W-:Y:S01]  /*0ff0*/  SEL R5, R20, R5, !P1 ;  /* 0x0000000514057207 */ /* 0x000fe20004800000 */
[----:B--2---:R-:W-:Y:S01]  /*1000*/  IMAD.HI.U32 R14, R12, R2, RZ ;  /* 0x000000020c0e7227 */ /* 0x004fe200078e00ff */
[----:B------:R-:W-:-:S02]  /*1010*/  SEL R7, R21, R16, !P2 ;  /* 0x0000001015077207 */ /* 0x000fc40005000000 */
[----:B------:R-:W-:Y:S01]  /*1020*/  IADD3 R13, PT, PT, -R5, RZ, RZ ;  /* 0x000000ff050d7210 */ /* 0x000fe20007ffe1ff */
[----:B------:R-:W-:Y:S01]  /*1030*/  IMAD.HI.U32 R6, R11, R2, RZ ;  /* 0x000000020b067227 */ /* 0x000fe200078e00ff */
[----:B------:R-:W-:-:S03]  /*1040*/  @P0 SHF.R.U32.HI R12, RZ, R3, R14 ;  /* 0x00000003ff0c0219 */ /* 0x000fc6000001160e */
[----:B------:R-:W-:Y:S01]  /*1050*/  IMAD R13, R4, R13, R20 ;  /* 0x0000000d040d7224 */ /* 0x000fe200078e0214 */
[----:B------:R-:W-:Y:S01]  /*1060*/  @P0 SHF.R.U32.HI R11, RZ, R3, R6 ;  /* 0x00000003ff0b0219 */ /* 0x000fe20000011606 */
[----:B------:R-:W-:-:S04]  /*1070*/  IMAD R12, R12, R9, RZ ;  /* 0x000000090c0c7224 */ /* 0x000fc800078e02ff */
[----:B------:R-:W-:Y:S01]  /*1080*/  IMAD R6, R11, R9, RZ ;  /* 0x000000090b067224 */ /* 0x000fe200078e02ff */
[----:B------:R-:W-:-:S04]  /*1090*/  ISETP.GE.AND P1, PT, R5, R12, PT ;  /* 0x0000000c0500720c */ /* 0x000fc80003f26270 */
[----:B------:R-:W-:Y:S01]  /*10a0*/  ISETP.GE.OR P1, PT, R7, R6, P1 ;  /* 0x000000060700720c */ /* 0x000fe20000f26670 */
[----:B------:R-:W-:-:S05]  /*10b0*/  IMAD.HI.U32 R6, R5, R2, RZ ;  /* 0x0000000205067227 */ /* 0x000fca00078e00ff */
[----:B------:R-:W-:-:S04]  /*10c0*/  SHF.R.U32.HI R6, RZ, R3, R6 ;  /* 0x00000003ff067219 */ /* 0x000fc80000011606 */
[----:B------:R-:W-:-:S03]  /*10d0*/  SEL R6, R5, R6, !P0 ;  /* 0x0000000605067207 */ /* 0x000fc60004000000 */
[----:B------:R-:W-:Y:S01]  /*10e0*/  @!P1 IMAD.HI.U32 R8, R7, R2, RZ ;  /* 0x0000000207089227 */ /* 0x000fe200078e00ff */
[----:B------:R-:W-:-:S04]  /*10f0*/  IADD3 R2, PT, PT, -R6, RZ, RZ ;  /* 0x000000ff06027210 */ /* 0x000fc80007ffe1ff */
[----:B------:R-:W-:Y:S01]  /*1100*/  @!P1 SHF.R.U32.HI R8, RZ, R3, R8 ;  /* 0x00000003ff089219 */ /* 0x000fe20000011608 */
[----:B------:R-:W-:-:S03]  /*1110*/  IMAD R2, R9, R2, R5 ;  /* 0x0000000209027224 */ /* 0x000fc600078e0205 */
[----:B------:R-:W-:-:S05]  /*1120*/  @!P1 SEL R3, R7, R8, !P0 ;  /* 0x0000000807039207 */ /* 0x000fca0004000000 */
[--C-:B------:R-:W-:Y:S02]  /*1130*/  @!P1 IMAD.IADD R6, R6, 0x1, -R3.reuse ;  /* 0x0000000106069824 */ /* 0x100fe400078e0a03 */
[----:B------:R-:W-:Y:S01]  /*1140*/  @!P1 IMAD R3, R2, R11, R3 ;  /* 0x0000000b02039224 */ /* 0x000fe200078e0203 */
[----:B------:R-:W-:Y:S01]  /*1150*/  IADD3 R2, PT, PT, -R7, RZ, RZ ;  /* 0x000000ff07027210 */ /* 0x000fe20007ffe1ff */
[----:B------:R-:W-:Y:S02]  /*1160*/  @!P1 IMAD R5, R6, R9, R7 ;  /* 0x0000000906059224 */ /* 0x000fe400078e0207 */
[----:B------:R-:W-:Y:S02]  /*1170*/  @!P1 IMAD.MOV.U32 R7, RZ, RZ, R3 ;  /* 0x000000ffff079224 */ /* 0x000fe400078e0003 */
[----:B------:R-:W-:Y:S02]  /*1180*/  IMAD R2, R10, R2, R21 ;  /* 0x000000020a027224 */ /* 0x000fe400078e0215 */
[----:B------:R-:W-:-:S02]  /*1190*/  IMAD R20, R5, R4, R13 ;  /* 0x0000000405147224 */ /* 0x000fc400078e020d */
[----:B------:R-:W-:Y:S02]  /*11a0*/  IMAD R21, R7, R10, R2 ;  /* 0x0000000a07157224 */ /* 0x000fe400078e0202 */
.L_x_15:
[----:B------:R-:W1:Y:S01]  /*11b0*/  LDCU UR4, c[0x0][0xb30] ;  /* 0x00016600ff0477ac */ /* 0x000e620008000800 */
[----:B------:R-:W2:Y:S08]  /*11c0*/  S2UR UR37, SR_CgaCtaId ;  /* 0x00000000002579c3 */ /* 0x000eb00000008800 */
[----:B------:R-:W3:Y:S01]  /*11d0*/  LDC R72, c[0x0][0xb24] ;  /* 0x0002c900ff487b82 */ /* 0x000ee20000000800 */
[----:B-1----:R-:W-:-:S09]  /*11e0*/  UISETP.NE.AND UP1, UPT, UR4, 0x1, UPT ;  /* 0x000000010400788c */ /* 0x002fd2000bf25270 */
[----:B--2---:R-:W-:Y:S05]  /*11f0*/  BRA.U UP1, `(.L_x_16) ;  /* 0x0000000101407547 */ /* 0x004fea000b800000 */
[----:B------:R-:W1:Y:S08]  /*1200*/  LDC.64 R4, c[0x0][0xb10] ;  /* 0x0002c400ff047b82 */ /* 0x000e700000000a00 */
[----:B------:R-:W2:Y:S08]  /*1210*/  LDC.64 R2, c[0x0][0xb18] ;  /* 0x0002c600ff027b82 */ /* 0x000eb00000000a00 */
[----:B------:R-:W4:Y:S08]  /*1220*/  LDC R6, c[0x0][0xb20] ;  /* 0x0002c800ff067b82 */ /* 0x000f300000000800 */
[----:B------:R-:W3:Y:S01]  /*1230*/  LDC R8, c[0x0][0xb0c] ;  /* 0x0002c300ff087b82 */ /* 0x000ee20000000800 */
[----:B-1----:R-:W-:-:S05]  /*1240*/  IMAD.HI.U32 R4, R21, R4, RZ ;  /* 0x0000000415047227 */ /* 0x002fca00078e00ff */
[----:B------:R-:W-:Y:S01]  /*1250*/  SHF.R.U32.HI R4, RZ, R5, R4 ;  /* 0x00000005ff047219 */ /* 0x000fe20000011604 */
[----:B--2---:R-:W-:Y:S01]  /*1260*/  IMAD.HI.U32 R3, R20, R3, RZ ;  /* 0x0000000314037227 */ /* 0x004fe200078e00ff */
[----:B------:R-:W-:-:S04]  /*1270*/  ISETP.NE.AND P0, PT, R2, 0x1, PT ;  /* 0x000000010200780c */ /* 0x000fc80003f05270 */
[----:B----4-:R-:W-:-:S04]  /*1280*/  SHF.R.U32.HI R3, RZ, R6, R3 ;  /* 0x00000006ff037219 */ /* 0x010fc80000011603 */
[----:B------:R-:W-:Y:S02]  /*1290*/  SEL R3, R20, R3, !P0 ;  /* 0x0000000314037207 */ /* 0x000fe40004000000 */
[----:B---3--:R-:W-:-:S04]  /*12a0*/  ISETP.NE.AND P1, PT, R8, 0x1, PT ;  /* 0x000000010800780c */ /* 0x008fc80003f25270 */
[----:B------:R-:W-:-:S05]  /*12b0*/  SEL R4, R21, R4, !P1 ;  /* 0x0000000415047207 */ /* 0x000fca0004800000 */
[----:B------:R-:W-:Y:S02]  /*12c0*/  IMAD.IADD R5, R3, 0x1, -R4 ;  /* 0x0000000103057824 */ /* 0x000fe400078e0a04 */
[----:B------:R-:W-:Y:S02]  /*12d0*/  IMAD.IADD R3, R4, 0x1, -R3 ;  /* 0x0000000104037824 */ /* 0x000fe400078e0a03 */
[----:B------:R-:W-:Y:S02]  /*12e0*/  IMAD R21, R5, R8, R21 ;  /* 0x0000000805157224 */ /* 0x000fe400078e0215 */
[----:B------:R-:W-:-:S07]  /*12f0*/  IMAD R20, R3, R2, R20 ;  /* 0x0000000203147224 */ /* 0x000fce00078e0214 */
.L_x_16:
[----:B------:R-:W-:Y:S01]  /*1300*/  BAR.SYNC.DEFER_BLOCKING 0x0 ;  /* 0x0000000000007b1d */ /* 0x000fe20000010000 */
[----:B------:R-:W-:Y:S01]  /*1310*/  UISETP.NE.AND UP1, UPT, UR8, 0x2, UPT ;  /* 0x000000020800788c */ /* 0x000fe2000bf25270 */
[----:B------:R-:W-:Y:S02]  /*1320*/  ISETP.NE.OR P5, PT, R0, 0x2, !P5 ;  /* 0x000000020000780c */ /* 0x000fe40006fa5670 */
[----:B------:R-:W-:-:S06]  /*1330*/  LOP3.LUT R2, R170, 0x1f, RZ, 0xc0, !PT ;  /* 0x0000001faa027812 */ /* 0x000fcc00078ec0ff */
[----:B------:R-:W-:Y:S05]  /*1340*/  BRA.U UP1, `(.L_x_17) ;  /* 0x00000011013c7547 */ /* 0x000fea000b800000 */
[----:B------:R-:W1:Y:S01]  /*1350*/  LDCU UR13, c[0x0][0x38c] ;  /* 0x00007180ff0d77ac */ /* 0x000e620008000800 */
[----:B------:R-:W2:Y:S01]  /*1360*/  LDC R9, c[0x0][0x370] ;  /* 0x0000dc00ff097b82 */ /* 0x000ea20000000800 */
[----:B------:R-:W-:Y:S01]  /*1370*/  PLOP3.LUT P1, PT, PT, PT, UP2, 0x80, 0x8 ;  /* 0x000000000008781c */ /* 0x000fe20003f2f028 */
[----:B------:R-:W-:Y:S01]  /*1380*/  HFMA2 R12, -RZ, RZ, 0, 0 ;  /* 0x00000000ff0c7431 */ /* 0x000fe200000001ff */
[----:B------:R-:W-:Y:S01]  /*1390*/  ISETP.EQ.OR P4, PT, R2, RZ, P5 ;  /* 0x000000ff0200720c */ /* 0x000fe20002f82670 */
[----:B------:R-:W-:Y:S01]  /*13a0*/  IMAD.MOV.U32 R15, RZ, RZ, 0x1 ;  /* 0x00000001ff0f7424 */ /* 0x000fe200078e00ff */
[----:B------:R-:W-:Y:S01]  /*13b0*/  PLOP3.LUT P1, PT, P1, PT, PT, 0x8, 0x80 ;  /* 0x000000000080781c */ /* 0x000fe20000f2e170 */
[----:B------:R-:W-:Y:S01]  /*13c0*/  IMAD.MOV.U32 R14, RZ, RZ, RZ ;  /* 0x000000ffff0e7224 */ /* 0x000fe200078e00ff */
[----:B------:R-:W-:Y:S01]  /*13d0*/  MOV R8, 0x1 ;  /* 0x0000000100087802 */ /* 0x000fe20000000f00 */
[----:B------:R-:W4:Y:S01]  /*13e0*/  LDC R0, c[0x0][0x374] ;  /* 0x0000dd00ff007b82 */ /* 0x000f220000000800 */
[----:B------:R-:W-:Y:S01]  /*13f0*/  IMAD.MOV.U32 R10, RZ, RZ, RZ ;  /* 0x000000ffff0a7224 */ /* 0x000fe200078e00ff */
[----:B------:R-:W2:Y:S01]  /*1400*/  LDCU.64 UR22, c[0x0][0x348] ;  /* 0x00006900ff1677ac */ /* 0x000ea20008000a00 */
[----:B------:R-:W-:Y:S01]  /*1410*/  UMOV UR6, URZ ;  /* 0x000000ff00067c82 */ /* 0x000fe20008000000 */
[----:B-1----:R-:W-:-:S04]  /*1420*/  UIADD3 UR5, UPT, UPT, UR13, 0x3f, URZ ;  /* 0x0000003f0d057890 */ /* 0x002fc8000fffe0ff */
[----:B------:R-:W-:-:S04]  /*1430*/  USHF.R.S32.HI UR4, URZ, 0x1f, UR5 ;  /* 0x0000001fff047899 */ /* 0x000fc80008011405 */
[----:B------:R-:W-:-:S04]  /*1440*/  ULEA.HI UR4, UR4, UR5, URZ, 0x6 ;  /* 0x0000000504047291 */ /* 0x000fc8000f8f30ff */
[----:B------:R-:W-:Y:S02]  /*1450*/  USHF.R.S32.HI UR15, URZ, 0x6, UR4 ;  /* 0x00000006ff0f7899 */ /* 0x000fe40008011404 */
[----:B------:R-:W-:Y:S02]  /*1460*/  UIADD3 UR4, UPT, UPT, UR13, -0x1, URZ ;  /* 0xffffffff0d047890 */ /* 0x000fe4000fffe0ff */
[----:B------:R-:W-:Y:S02]  /*1470*/  UISETP.LT.U32.AND UP0, UPT, UR15, 0x3, UPT ;  /* 0x000000030f00788c */ /* 0x000fe4000bf01070 */
[----:B------:R-:W-:Y:S02]  /*1480*/  UISETP.GE.U32.AND UP1, UPT, UR4, -0x7f, UPT ;  /* 0xffffff810400788c */ /* 0x000fe4000bf26070 */
[----:B------:R-:W-:Y:S02]  /*1490*/  USEL UR14, UR15, 0x3, UP0 ;  /* 0x000000030f0e7887 */ /* 0x000fe40008000000 */
[----:B------:R-:W-:-:S02]  /*14a0*/  UIADD3 UR13, UPT, UPT, UR13, 0x7e, URZ ;  /* 0x0000007e0d0d7890 */ /* 0x000fc4000fffe0ff */
[----:B------:R-:W-:Y:S02]  /*14b0*/  UIADD3 UR5, UPT, UPT, UR14, -0x1, URZ ;  /* 0xffffffff0e057890 */ /* 0x000fe4000fffe0ff */
[----:B------:R-:W-:-:S03]  /*14c0*/  UIADD3 UR7, UPT, UPT, UR15, -UR14, URZ ;  /* 0x8000000e0f077290 */ /* 0x000fc6000fffe0ff */
[----:B------:R-:W-:-:S04]  /*14d0*/  @UP1 UIADD3 UR5, UPT, UPT, UR14, URZ, URZ ;  /* 0x000000ff0e051290 */ /* 0x000fc8000fffe0ff */
[----:B--2---:R-:W-:-:S12]  /*14e0*/  UIADD3 UR5, UPT, UPT, UR5, 0x1, URZ ;  /* 0x0000000105057890 */ /* 0x004fd8000fffe0ff */
.L_x_35:
[----:B------:R-:W-:Y:S01]  /*14f0*/  UISETP.NE.AND UP0, UPT, UR37, URZ, UPT ;  /* 0x000000ff2500728c */ /* 0x000fe2000bf05270 */
[----:B------:R-:W1:Y:S08]  /*1500*/  S2UR UR37, SR_CgaCtaId ;  /* 0x00000000002579c3 */ /* 0x000e700000008800 */
[----:B------:R-:W-:Y:S05]  /*1510*/  BRA.U UP0, `(.L_x_18) ;  /* 0x0000000100347547 */ /* 0x000fea000b800000 */
[----:B------:R-:W2:Y:S01]  /*1520*/  S2R R2, SR_CgaCtaId ;  /* 0x0000000000027919 */ /* 0x000ea20000008800 */
[----:B------:R-:W-:-:S04]  /*1530*/  MOV R3, 0x400 ;  /* 0x0000040000037802 */ /* 0x000fc80000000f00 */
[----:B--2---:R-:W-:Y:S02]  /*1540*/  LEA R3, R2, R3, 0x18 ;  /* 0x0000000302037211 */ /* 0x004fe400078ec0ff */
[----:B------:R-:W-:-:S03]  /*1550*/  SHF.L.U32 R2, R8, 0x1f, RZ ;  /* 0x0000001f08027819 */ /* 0x000fc600000006ff */
[----:B------:R-:W-:-:S04]  /*1560*/  IMAD R3, R10, 0x8, R3 ;  /* 0x000000080a037824 */ /* 0x000fc800078e0203 */
[----:B------:R-:W2:Y:S02]  /*1570*/  SYNCS.PHASECHK.TRANS64.TRYWAIT P0, [R3+URZ+0xd0], R2 ;  /* 0x0000d002030075a7 */ /* 0x000ea400080011ff */
[----:B--2---:R-:W-:Y:S05]  /*1580*/  @!P0 BRA `(.L_x_19) ;  /* 0x0000009400a48947 */ /* 0x004fea0003800000 */
.L_x_128:
[----:B------:R-:W-:Y:S01]  /*1590*/  VIADD R10, R10, 0x1 ;  /* 0x000000010a0a7836 */ /* 0x000fe20000000000 */
[----:B------:R2:W-:Y:S04]  /*15a0*/  SYNCS.ARRIVE.TRANS64.A1T0 RZ, [R3+URZ+0xc0], RZ ;  /* 0x0000c0ff03ff79a7 */ /* 0x0005e800081000ff */
[----:B------:R-:W-:-:S04]  /*15b0*/  ISETP.NE.AND P0, PT, R10, 0x2, PT ;  /* 0x000000020a00780c */ /* 0x000fc80003f05270 */
[----:B------:R-:W-:Y:S02]  /*15c0*/  SEL R10, R10, RZ, P0 ;  /* 0x000000ff0a0a7207 */ /* 0x000fe40000000000 */
[----:B--2---:R-:W-:-:S04]  /*15d0*/  SEL R3, RZ, 0x1, P0 ;  /* 0x00000001ff037807 */ /* 0x004fc80000000000 */
[----:B------:R-:W-:-:S07]  /*15e0*/  LOP3.LUT R8, R8, R3, RZ, 0x3c, !PT ;  /* 0x0000000308087212 */ /* 0x000fce00078e3cff */
.L_x_18:
[----:B------:R-:W-:Y:S01]  /*15f0*/  UMOV UR4, 0x400 ;  /* 0x0000040000047882 */ /* 0x000fe20000000000 */
[----:B------:R-:W-:Y:S01]  /*1600*/  SHF.L.U32 R2, R15, 0x1f, RZ ;  /* 0x0000001f0f027819 */ /* 0x000fe200000006ff */
[----:B-1----:R-:W-:Y:S01]  /*1610*/  ULEA UR4, UR37, UR4, 0x18 ;  /* 0x0000000425047291 */ /* 0x002fe2000f8ec0ff */
[----:B------:R-:W-:Y:S01]  /*1620*/  R2UR UR35, R21 ;  /* 0x00000000152372ca */ /* 0x000fe200000e0000 */
[----:B------:R-:W-:Y:S01]  /*1630*/  UISETP.GE.U32.AND UP0, UPT, UR13, 0x7f, UPT ;  /* 0x0000007f0d00788c */ /* 0x000fe2000bf06070 */
[----:B------:R-:W-:Y:S01]  /*1640*/  R2UR UR11, R20 ;  /* 0x00000000140b72ca */ /* 0x000fe200000e0000 */
[----:B------:R-:W-:Y:S01]  /*1650*/  ULEA UR8, UR6, UR4, 0x3 ;  /* 0x0000000406087291 */ /* 0x000fe2000f8e18ff */
[----:B------:R-:W-:-:S08]  /*1660*/  UMOV UR24, URZ ;  /* 0x000000ff00187c82 */ /* 0x000fd00008000000 */
[----:B------:R1:W2:Y:S01]  /*1670*/  SYNCS.PHASECHK.TRANS64.TRYWAIT P0, [UR8+0x18], R2 ;  /* 0x00001802ff0075a7 */ /* 0x0002a20008001108 */
[----:B------:R-:W-:Y:S02]  /*1680*/  USHF.L.U32 UR35, UR35, 0x7, URZ ;  /* 0x0000000723237899 */ /* 0x000fe400080006ff */
[----:B------:R-:W-:Y:S01]  /*1690*/  USHF.L.U32 UR11, UR11, 0x8, URZ ;  /* 0x000000080b0b7899 */ /* 0x000fe200080006ff */
[----:B------:R-:W-:Y:S11]  /*16a0*/  BRA.U !UP0, `(.L_x_20) ;  /* 0x0000000108a87547 */ /* 0x000ff6000b800000 */
[----:B------:R-:W-:Y:S01]  /*16b0*/  UMOV UR16, URZ ;  /* 0x000000ff00107c82 */ /* 0x000fe20008000000 */
[----:B------:R-:W-:-:S05]  /*16c0*/  UMOV UR17, UR6 ;  /* 0x0000000600117c82 */ /* 0x000fca0008000000 */
.L_x_25:
[----:B-1----:R-:W-:Y:S01]  /*16d0*/  ULEA UR33, UR17, UR4, 0x3 ;  /* 0x0000000411217291 */ /* 0x002fe2000f8e18ff */
[----:B--2---:R-:W-:Y:S01]  /*16e0*/  @!P5 MOV R3, 0xc000 ;  /* 0x0000c0000003d802 */ /* 0x004fe20000000f00 */
[----:B--2---:R-:W-:Y:S10]  /*16f0*/  @P0 BRA `(.L_x_21) ;  /* 0x00000000000c0947 */ /* 0x004ff40003800000 */
[----:B------:R-:W-:-:S04]  /*1700*/  SHF.L.U32 R5, R15, 0x1f, RZ ;  /* 0x0000001f0f057819 */ /* 0x000fc800000006ff */
[----:B------:R-:W2:Y:S02]  /*1710*/  SYNCS.PHASECHK.TRANS64.TRYWAIT P0, [UR33+0x18], R5 ;  /* 0x00001805ff0075a7 */ /* 0x000ea40008001121 */
[----:B--2---:R-:W-:Y:S05]  /*1720*/  @!P0 BRA `(.L_x_22) ;  /* 0x0000009400508947 */ /* 0x004fea0003800000 */
.L_x_21:
[----:B------:R2:W-:Y:S01]  /*1730*/  @!P5 SYNCS.ARRIVE.TRANS64 RZ, [UR33], R3 ;  /* 0x00000003ffffd9a7 */ /* 0x0005e20008000021 */
[----:B------:R-:W-:Y:S04]  /*1740*/  BSSY.RECONVERGENT B0, `(.L_x_23) ;  /* 0x0000003000007945 */ /* 0x000fe80003800200 */
[----:B------:R-:W-:Y:S05]  /*1750*/  @P4 BRA `(.L_x_24) ;  /* 0x0000000000044947 */ /* 0x000fea0003800000 */
[----:B------:R-:W-:Y:S05]  /*1760*/  BPT.TRAP 0x1 ;  /* 0x000000040000795c */ /* 0x000fea0000300000 */
.L_x_24:
[----:B------:R-:W-:Y:S05]  /*1770*/  BSYNC.RECONVERGENT B0 ;  /* 0x0000000000007941 */ /* 0x000fea0003800200 */
.L_x_23:
[----:B------:R-:W-:Y:S02]  /*1780*/  UIADD3 UR6, UPT, UPT, UR17, 0x1, URZ ;  /* 0x0000000111067890 */ /* 0x000fe4000fffe0ff */
[----:B------:R-:W-:Y:S02]  /*1790*/  ULEA UR32, UR17, UR4, 0xe ;  /* 0x0000000411207291 */ /* 0x000fe4000f8e70ff */
[----:B------:R-:W-:Y:S02]  /*17a0*/  UISETP.NE.AND UP0, UPT, UR6, 0x3, UPT ;  /* 0x000000030600788c */ /* 0x000fe4000bf05270 */
[----:B------:R-:W-:Y:S02]  /*17b0*/  UIADD3 UR26, UP1, UPT, UR22, 0x80, URZ ;  /* 0x00000080161a7890 */ /* 0x000fe4000ff3e0ff */
[----:B------:R-:W-:Y:S02]  /*17c0*/  USEL UR9, URZ, 0x1, UP0 ;  /* 0x00000001ff097887 */ /* 0x000fe40008000000 */
[----:B------:R-:W-:-:S02]  /*17d0*/  USEL UR6, UR6, URZ, UP0 ;  /* 0x000000ff06067287 */ /* 0x000fc40008000000 */
[----:B------:R-:W-:Y:S02]  /*17e0*/  UIADD3 UR20, UP0, UPT, UR22, 0x180, URZ ;  /* 0x0000018016147890 */ /* 0x000fe4000ff1e0ff */
[----:B------:R-:W-:Y:S01]  /*17f0*/  ULEA UR8, UR6, UR4, 0x3 ;  /* 0x0000000406087291 */ /* 0x000fe2000f8e18ff */
[----:B------:R-:W-:Y:S01]  /*1800*/  LOP3.LUT R15, R15, UR9, RZ, 0x3c, !PT ;  /* 0x000000090f0f7c12 */ /* 0x000fe2000f8e3cff */
[----:B------:R-:W-:Y:S02]  /*1810*/  USHF.L.U32 UR34, UR16, 0x6, URZ ;  /* 0x0000000610227899 */ /* 0x000fe400080006ff */
[----:B------:R-:W-:Y:S01]  /*1820*/  UIADD3.X UR27, UPT, UPT, URZ, UR23, URZ, UP1, !UPT ;  /* 0x00000017ff1b7290 */ /* 0x000fe20008ffe4ff */
[----:B-1----:R-:W-:Y:S01]  /*1830*/  SHF.L.U32 R2, R15, 0x1f, RZ ;  /* 0x0000001f0f027819 */ /* 0x002fe200000006ff */
[----:B------:R-:W-:Y:S02]  /*1840*/  UIADD3 UR32, UPT, UPT, UR32, 0x10800, URZ ;  /* 0x0001080020207890 */ /* 0x000fe4000fffe0ff */
[----:B------:R-:W-:Y:S01]  /*1850*/  UIADD3.X UR21, UPT, UPT, URZ, UR23, URZ, UP0, !UPT ;  /* 0x00000017ff157290 */ /* 0x000fe200087fe4ff */
[----:B------:R1:W1:Y:S01]  /*1860*/  SYNCS.PHASECHK.TRANS64.TRYWAIT P0, [UR8+0x18], R2 ;  /* 0x00001802ff0075a7 */ /* 0x0002620008001108 */
[----:B------:R-:W-:Y:S01]  /*1870*/  ULEA UR8, UR17, UR4, 0xf ;  /* 0x0000000411087291 */ /* 0x000fe2000f8e78ff */
[----:B------:R-:W-:Y:S01]  /*1880*/  UMOV UR18, 0x0 ;  /* 0x0000000000127882 */ /* 0x000fe20000000000 */
[----:B------:R-:W-:-:S02]  /*1890*/  UMOV UR19, 0x10000000 ;  /* 0x1000000000137882 */ /* 0x000fc40000000000 */
[----:B------:R-:W-:Y:S01]  /*18a0*/  UIADD3 UR8, UPT, UPT, UR8, 0x1c800, URZ ;  /* 0x0001c80008087890 */ /* 0x000fe2000fffe0ff */
[----:B------:R1:W-:Y:S01]  /*18b0*/  UTMALDG.3D [UR32], [UR26], desc[UR18] ;  /* 0x000012201a0075b4 */ /* 0x0003e20008011000 */
[----:B------:R-:W-:Y:S01]  /*18c0*/  UMOV UR12, UR36 ;  /* 0x00000024000c7c82 */ /* 0x000fe20008000000 */
[----:B------:R-:W-:Y:S01]  /*18d0*/  UMOV UR9, UR33 ;  /* 0x0000002100097c82 */ /* 0x000fe20008000000 */
[----:B------:R-:W-:Y:S01]  /*18e0*/  UMOV UR10, UR34 ;  /* 0x00000022000a7c82 */ /* 0x000fe20008000000 */
[----:B------:R-:W-:Y:S01]  /*18f0*/  UIADD3 UR16, UPT, UPT, UR16, 0x1, URZ ;  /* 0x0000000110107890 */ /* 0x000fe2000fffe0ff */
[----:B------:R-:W-:Y:S01]  /*1900*/  UMOV UR24, UR5 ;  /* 0x0000000500187c82 */ /* 0x000fe20008000000 */
[----:B------:R-:W-:Y:S02]  /*1910*/  UMOV UR17, UR6 ;  /* 0x0000000600117c82 */ /* 0x000fe40008000000 */
[----:B------:R1:W-:Y:S01]  /*1920*/  UTMALDG.3D [UR8], [UR20], desc[UR18] ;  /* 0x00001208140075b4 */ /* 0x0003e20008011000 */
[----:B------:R-:W-:-:S09]  /*1930*/  UISETP.NE.AND UP0, UPT, UR16, UR5, UPT ;  /* 0x000000051000728c */ /* 0x000fd2000bf05270 */
[----:B------:R-:W-:Y:S05]  /*1940*/  BRA.U UP0, `(.L_x_25) ;  /* 0xfffffffd00607547 */ /* 0x000fea000b83ffff */
.L_x_20:
[----:B-1----:R-:W-:Y:S01]  /*1950*/  ULEA UR8, UR6, UR4, 0x3 ;  /* 0x0000000406087291 */ /* 0x002fe2000f8e18ff */
[----:B------:R-:W-:Y:S01]  /*1960*/  SHF.L.U32 R2, R15, 0x1f, RZ ;  /* 0x0000001f0f027819 */ /* 0x000fe200000006ff */
[----:B------:R-:W-:Y:S01]  /*1970*/  @!P1 SYNCS.ARRIVE.TRANS64.A1T0 RZ, [UR4+0x78], RZ ;  /* 0x000078ffffff99a7 */ /* 0x000fe20008100004 */
[----:B------:R-:W-:-:S06]  /*1980*/  UISETP.GT.AND UP0, UPT, UR15, UR14, UPT ;  /* 0x0000000e0f00728c */ /* 0x000fcc000bf04270 */
[----:B--2---:R1:W2:Y:S03]  /*1990*/  SYNCS.PHASECHK.TRANS64.TRYWAIT P0, [UR8+0x18], R2 ;  /* 0x00001802ff0075a7 */ /* 0x0042a60008001108 */
[----:B------:R-:W-:Y:S05]  /*19a0*/  BRA.U !UP0, `(.L_x_26) ;  /* 0x0000000108ac7547 */ /* 0x000fea000b800000 */
[----:B------:R-:W-:Y:S01]  /*19b0*/  UIADD3 UR21, UPT, UPT, UR7, UR24, URZ ;  /* 0x0000001807157290 */ /* 0x000fe2000fffe0ff */
[----:B------:R-:W-:-:S11]  /*19c0*/  UMOV UR25, UR6 ;  /* 0x0000000600197c82 */ /* 0x000fd60008000000 */
.L_x_31:
[----:B-1----:R-:W-:Y:S01]  /*19d0*/  ULEA UR17, UR25, UR4, 0x3 ;  /* 0x0000000419117291 */ /* 0x002fe2000f8e18ff */
[----:B--2---:R-:W-:Y:S01]  /*19e0*/  @!P5 MOV R3, 0xc000 ;  /* 0x0000c0000003d802 */ /* 0x004fe20000000f00 */
[----:B--2---:R-:W-:Y:S10]  /*19f0*/  @P0 BRA `(.L_x_27) ;  /* 0x00000000000c0947 */ /* 0x004ff40003800000 */
[----:B------:R-:W-:-:S04]  /*1a00*/  SHF.L.U32 R5, R15, 0x1f, RZ ;  /* 0x0000001f0f057819 */ /* 0x000fc800000006ff */
[----:B------:R-:W2:Y:S02]  /*1a10*/  SYNCS.PHASECHK.TRANS64.TRYWAIT P0, [UR17+0x18], R5 ;  /* 0x00001805ff0075a7 */ /* 0x000ea40008001111 */
[----:B--2---:R-:W-:Y:S05]  /*1a20*/  @!P0 BRA `(.L_x_28) ;  /* 0x0000009000a88947 */ /* 0x004fea0003800000 */
.L_x_27:
[----:B------:R2:W-:Y:S01]  /*1a30*/  @!P5 SYNCS.ARRIVE.TRANS64 RZ, [UR17], R3 ;  /* 0x00000003ffffd9a7 */ /* 0x0005e20008000011 */
[----:B------:R-:W-:Y:S04]  /*1a40*/  BSSY.RECONVERGENT B0, `(.L_x_29) ;  /* 0x0000003000007945 */ /* 0x000fe80003800200 */
[----:B------:R-:W-:Y:S05]  /*1a50*/  @P4 BRA `(.L_x_30) ;  /* 0x0000000000044947 */ /* 0x000fea0003800000 */
[----:B------:R-:W-:Y:S05]  /*1a60*/  BPT.TRAP 0x1 ;  /* 0x000000040000795c */ /* 0x000fea0000300000 */
.L_x_30:
[----:B------:R-:W-:Y:S05]  /*1a70*/  BSYNC.RECONVERGENT B0 ;  /* 0x0000000000007941 */ /* 0x000fea0003800200 */
.L_x_29:
        /* <DEDUP_REMOVED lines=10> */
[----:B------:R-:W-:Y:S01]  /*1b20*/  UIADD3 UR16, UPT, UPT, UR16, 0x10800, URZ ;  /* 0x0001080010107890 */ /* 0x000fe2000fffe0ff */
[----:B-1----:R-:W-:Y:S01]  /*1b30*/  SHF.L.U32 R2, R15, 0x1f, RZ ;  /* 0x0000001f0f027819 */ /* 0x002fe200000006ff */
[----:B------:R-:W-:Y:S02]  /*1b40*/  UIADD3.X UR31, UPT, UPT, URZ, UR23, URZ, UP1, !UPT ;  /* 0x00000017ff1f7290 */ /* 0x000fe40008ffe4ff */
[----:B------:R-:W-:Y:S01]  /*1b50*/  UIADD3.X UR29, UPT, UPT, URZ, UR23, URZ, UP0, !UPT ;  /* 0x00000017ff1d7290 */ /* 0x000fe200087fe4ff */
[----:B------:R1:W1:Y:S01]  /*1b60*/  SYNCS.PHASECHK.TRANS64.TRYWAIT P0, [UR8+0x18], R2 ;  /* 0x00001802ff0075a7 */ /* 0x0002620008001108 */
[----:B------:R-:W-:Y:S01]  /*1b70*/  ULEA UR8, UR25, UR4, 0xf ;  /* 0x0000000419087291 */ /* 0x000fe2000f8e78ff */
[----:B------:R-:W-:Y:S01]  /*1b80*/  UMOV UR26, 0x0 ;  /* 0x00000000001a7882 */ /* 0x000fe20000000000 */
[----:B------:R-:W-:-:S02]  /*1b90*/  UMOV UR27, 0x10000000 ;  /* 0x10000000001b7882 */ /* 0x000fc40000000000 */
[----:B------:R-:W-:Y:S01]  /*1ba0*/  UIADD3 UR8, UPT, UPT, UR8, 0x1c800, URZ ;  /* 0x0001c80008087890 */ /* 0x000fe2000fffe0ff */
[----:B------:R-:W-:Y:S01]  /*1bb0*/  UMOV UR19, UR35 ;  /* 0x0000002300137c82 */ /* 0x000fe20008000000 */
[----:B------:R-:W-:Y:S01]  /*1bc0*/  UMOV UR20, UR36 ;  /* 0x0000002400147c82 */ /* 0x000fe20008000000 */
[----:B------:R-:W-:Y:S01]  /*1bd0*/  UMOV UR12, UR36 ;  /* 0x00000024000c7c82 */ /* 0x000fe20008000000 */
[----:B------:R-:W-:Y:S01]  /*1be0*/  UMOV UR9, UR17 ;  /* 0x0000001100097c82 */ /* 0x000fe20008000000 */
[----:B------:R-:W-:Y:S01]  /*1bf0*/  UMOV UR10, UR18 ;  /* 0x00000012000a7c82 */ /* 0x000fe20008000000 */
[----:B------:R1:W-:Y:S01]  /*1c00*/  UTMALDG.3D [UR16], [UR30], desc[UR26] ;  /* 0x00001a101e0075b4 */ /* 0x0003e20008011000 */
[----:B------:R-:W-:Y:S01]  /*1c10*/  UIADD3 UR24, UPT, UPT, UR24, 0x1, URZ ;  /* 0x0000000118187890 */ /* 0x000fe2000fffe0ff */
[----:B------:R-:W-:-:S03]  /*1c20*/  UMOV UR25, UR6 ;  /* 0x0000000600197c82 */ /* 0x000fc60008000000 */
[----:B------:R-:W-:Y:S01]  /*1c30*/  UISETP.NE.AND UP0, UPT, UR24, UR21, UPT ;  /* 0x000000151800728c */ /* 0x000fe2000bf05270 */
[----:B------:R1:W-:Y:S08]  /*1c40*/  UTMALDG.3D [UR8], [UR28], desc[UR26] ;  /* 0x00001a081c0075b4 */ /* 0x0003f00008011000 */
[----:B------:R-:W-:Y:S05]  /*1c50*/  BRA.U UP0, `(.L_x_31) ;  /* 0xfffffffd005c7547 */ /* 0x000fea000b83ffff */
.L_x_26:
[----:B-1----:R-:W-:Y:S01]  /*1c60*/  LEA R2, R14, UR4, 0x3 ;  /* 0x000000040e027c11 */ /* 0x002fe2000f8e18ff */
[----:B------:R-:W-:Y:S01]  /*1c70*/  NOP ;  /* 0x0000000000007918 */ /* 0x000fe20000000000 */
[----:B--2---:R-:W-:Y:S02]  /*1c80*/  SHF.L.U32 R3, R12, 0x1f, RZ ;  /* 0x0000001f0c037819 */ /* 0x004fe400000006ff */
[----:B------:R-:W-:Y:S02]  /*1c90*/  LEA R4, R14, UR4, 0x4 ;  /* 0x000000040e047c11 */ /* 0x000fe4000f8e20ff */
[----:B------:R-:W1:Y:S02]  /*1ca0*/  SYNCS.PHASECHK.TRANS64.TRYWAIT P0, [R2+URZ+0x80], R3 ;  /* 0x00008003020075a7 */ /* 0x000e6400080011ff */
[----:B-1----:R-:W-:Y:S05]  /*1cb0*/  @!P0 BRA `(.L_x_32) ;  /* 0x00000090001c8947 */ /* 0x002fea0003800000 */
.L_x_131:
[----:B------:R-:W2:Y:S01]  /*1cc0*/  LDS.128 R4, [R4+0xf0] ;  /* 0x0000f00004047984 */ /* 0x000ea20000000c00 */
[----:B---3--:R-:W-:Y:S01]  /*1cd0*/  ISETP.GE.AND P0, PT, R72, 0x1, PT ;  /* 0x000000014800780c */ /* 0x008fe20003f06270 */
[----:B-1----:R-:W-:Y:S01]  /*1ce0*/  VIADD R2, R2, 0x90 ;  /* 0x0000009002027836 */ /* 0x002fe20000000000 */
[----:B------:R-:W-:Y:S01]  /*1cf0*/  @!PT LDS RZ, [RZ] ;  /* 0x00000000fffff984 */ /* 0x000fe20000000800 */
[----:B------:R-:W-:Y:S01]  /*1d00*/  @!PT LDS RZ, [RZ] ;  /* 0x00000000fffff984 */ /* 0x000fe20000000800 */
[----:B------:R-:W-:Y:S01]  /*1d10*/  @!PT LDS RZ, [RZ] ;  /* 0x00000000fffff984 */ /* 0x000fe20000000800 */
[----:B------:R-:W-:Y:S01]  /*1d20*/  @!PT LDS RZ, [RZ] ;  /* 0x00000000fffff984 */ /* 0x000fe20000000800 */
[----:B------:R1:W-:Y:S06]  /*1d30*/  MEMBAR.ALL.CTA ;  /* 0x0000000000007992 */ /* 0x0003ec0000008000 */
[----:B-1----:R-:W1:Y:S01]  /*1d40*/  FENCE.VIEW.ASYNC.S ;  /* 0x00000000000073c6 */ /* 0x002e620000000000 */
[----:B------:R-:W-:-:S04]  /*1d50*/  PRMT R2, RZ, 0x654, R2 ;  /* 0x00000654ff027816 */ /* 0x000fc80000000002 */
[----:B-1----:R1:W-:Y:S01]  /*1d60*/  SYNCS.ARRIVE.TRANS64.RED.A1T0 RZ, [R2+URZ], RZ ;  /* 0x000000ff02ff79a7 */ /* 0x0023e200081004ff */
[----:B--2---:R-:W-:-:S13]  /*1d70*/  LOP3.LUT P2, RZ, R6, 0x1, RZ, 0xc0, !PT ;  /* 0x0000000106ff7812 */ /* 0x004fda000784c0ff */
[----:B------:R-:W-:Y:S01]  /*1d80*/  @P2 SHF.R.U32.HI R3, RZ, 0x10, R5 ;  /* 0x00000010ff032819 */ /* 0x000fe20000011605 */
[----:B------:R-:W-:Y:S01]  /*1d90*/  VOTEU.ANY UP0, P2 ;  /* 0x0000000000ff7886 */ /* 0x000fe20001000100 */
[----:B------:R-:W-:Y:S02]  /*1da0*/  @P2 MOV R13, R4 ;  /* 0x00000004000d2202 */ /* 0x000fe40000000f00 */
[----:B------:R-:W-:Y:S02]  /*1db0*/  @P2 R2UR.BROADCAST UR8, R3 ;  /* 0x00000000030822ca */ /* 0x000fe400008e0000 */
[----:B------:R-:W-:-:S11]  /*1dc0*/  @P2 LOP3.LUT R11, R5, 0xffff, RZ, 0xc0, !PT ;  /* 0x0000ffff050b2812 */ /* 0x000fd600078ec0ff */
[----:B------:R-:W-:Y:S01]  /*1dd0*/  @UP0 UMOV UR36, UR8 ;  /* 0x0000000800240c82 */ /* 0x000fe20008000000 */
[----:B-1----:R-:W-:Y:S05]  /*1de0*/  @!P0 BRA `(.L_x_33) ;  /* 0x0000000000b88947 */ /* 0x002fea0003800000 */
[----:B------:R-:W4:Y:S01]  /*1df0*/  LDC.64 R4, c[0x0][0xb18] ;  /* 0x0002c600ff047b82 */ /* 0x000f220000000a00 */
[----:B------:R-:W-:-:S07]  /*1e00*/  ISETP.NE.AND P3, PT, R72, 0x1, PT ;  /* 0x000000014800780c */ /* 0x000fce0003f65270 */
[----:B------:R-:W1:Y:S08]  /*1e10*/  LDC.64 R6, c[0x0][0xb10] ;  /* 0x0002c400ff067b82 */ /* 0x000e700000000a00 */
[----:B------:R-:W2:Y:S08]  /*1e20*/  LDC R16, c[0x0][0xb20] ;  /* 0x0002c800ff107b82 */ /* 0x000eb00000000800 */
[----:B------:R-:W3:Y:S01]  /*1e30*/  LDC R18, c[0x0][0xb0c] ;  /* 0x0002c300ff127b82 */ /* 0x000ee20000000800 */
[----:B----4-:R-:W-:Y:S01]  /*1e40*/  IMAD.HI.U32 R17, R0, R5, RZ ;  /* 0x0000000500117227 */ /* 0x010fe200078e00ff */
[----:B------:R-:W-:-:S03]  /*1e50*/  ISETP.NE.AND P0, PT, R4, 0x1, PT ;  /* 0x000000010400780c */ /* 0x000fc60003f05270 */
[----:B------:R-:W-:-:S03]  /*1e60*/  IMAD.HI.U32 R5, R11, R5, RZ ;  /* 0x000000050b057227 */ /* 0x000fc600078e00ff */
[----:B------:R-:W4:Y:S01]  /*1e70*/  LDC.64 R2, c[0x0][0xb28] ;  /* 0x0002ca00ff027b82 */ /* 0x000f220000000a00 */
[----:B-1----:R-:W-:-:S04]  /*1e80*/  IMAD.HI.U32 R20, R9, R6, RZ ;  /* 0x0000000609147227 */ /* 0x002fc800078e00ff */
[----:B------:R-:W-:Y:S01]  /*1e90*/  IMAD.HI.U32 R22, R13, R6, RZ ;  /* 0x000000060d167227 */ /* 0x000fe200078e00ff */
[----:B------:R-:W-:Y:S02]  /*1ea0*/  SHF.R.U32.HI R20, RZ, R7, R20 ;  /* 0x00000007ff147219 */ /* 0x000fe40000011614 */
[-C--:B--2---:R-:W-:Y:S02]  /*1eb0*/  SHF.R.U32.HI R17, RZ, R16.reuse, R17 ;  /* 0x00000010ff117219 */ /* 0x084fe40000011611 */
[----:B------:R-:W-:Y:S02]  /*1ec0*/  SHF.R.U32.HI R16, RZ, R16, R5 ;  /* 0x00000010ff107219 */ /* 0x000fe40000011605 */
[----:B------:R-:W-:Y:S02]  /*1ed0*/  SEL R17, R0, R17, !P0 ;  /* 0x0000001100117207 */ /* 0x000fe40004000000 */
[----:B------:R-:W-:Y:S02]  /*1ee0*/  SHF.R.U32.HI R22, RZ, R7, R22 ;  /* 0x00000007ff167219 */ /* 0x000fe40000011616 */
[----:B---3--:R-:W-:-:S02]  /*1ef0*/  ISETP.NE.AND P1, PT, R18, 0x1, PT ;  /* 0x000000011200780c */ /* 0x008fc40003f25270 */
[----:B------:R-:W-:Y:S02]  /*1f00*/  SEL R5, R11, R16, !P0 ;  /* 0x000000100b057207 */ /* 0x000fe40004000000 */
[----:B------:R-:W-:Y:S02]  /*1f10*/  SEL R19, R9, R20, !P1 ;  /* 0x0000001409137207 */ /* 0x000fe40004800000 */
[----:B------:R-:W-:Y:S01]  /*1f20*/  SEL R7, R13, R22, !P1 ;  /* 0x000000160d077207 */ /* 0x000fe20004800000 */
[----:B----4-:R-:W-:-:S04]  /*1f30*/  IMAD.HI.U32 R20, R17, R2, RZ ;  /* 0x0000000211147227 */ /* 0x010fc800078e00ff */
[----:B------:R-:W-:Y:S01]  /*1f40*/  IMAD.HI.U32 R6, R19, R2, RZ ;  /* 0x0000000213067227 */ /* 0x000fe200078e00ff */
[----:B------:R-:W-:-:S04]  /*1f50*/  @P3 SHF.R.U32.HI R17, RZ, R3, R20 ;  /* 0x00000003ff113219 */ /* 0x000fc80000011614 */
        /* <DEDUP_REMOVED lines=8> */
[----:B------:R-:W-:-:S04]  /*1fe0*/  @!P0 IMAD.HI.U32 R16, R7, R2, RZ ;  /* 0x0000000207108227 */ /* 0x000fc800078e00ff */
[----:B------:R-:W-:Y:S01]  /*1ff0*/  IMAD.MOV R2, RZ, RZ, -R6 ;  /* 0x000000ffff027224 */ /* 0x000fe200078e0a06 */
[----:B------:R-:W-:-:S03]  /*2000*/  @!P0 SHF.R.U32.HI R16, RZ, R3, R16 ;  /* 0x00000003ff108219 */ /* 0x000fc60000011610 */
[----:B------:R-:W-:Y:S01]  /*2010*/  IMAD R2, R72, R2, R5 ;  /* 0x0000000248027224 */ /* 0x000fe200078e0205 */
[----:B------:R-:W-:Y:S02]  /*2020*/  @!P0 SEL R3, R7, R16, !P3 ;  /* 0x0000001007038207 */ /* 0x000fe40005800000 */
[----:B------:R-:W-:-:S03]  /*2030*/  IADD3 R16, PT, PT, -R5, RZ, RZ ;  /* 0x000000ff05107210 */ /* 0x000fc60007ffe1ff */
[--C-:B------:R-:W-:Y:S02]  /*2040*/  @!P0 IMAD.IADD R6, R6, 0x1, -R3.reuse ;  /* 0x0000000106068824 */ /* 0x100fe400078e0a03 */
[----:B------:R-:W-:Y:S01]  /*2050*/  @!P0 IMAD R3, R2, R19, R3 ;  /* 0x0000001302038224 */ /* 0x000fe200078e0203 */
[----:B------:R-:W-:Y:S01]  /*2060*/  IADD3 R2, PT, PT, -R7, RZ, RZ ;  /* 0x000000ff07027210 */ /* 0x000fe20007ffe1ff */
[----:B------:R-:W-:Y:S02]  /*2070*/  @!P0 IMAD R5, R72, R6, R7 ;  /* 0x0000000648058224 */ /* 0x000fe400078e0207 */
[----:B------:R-:W-:Y:S02]  /*2080*/  IMAD R11, R4, R16, R11 ;  /* 0x00000010040b7224 */ /* 0x000fe400078e020b */
[----:B------:R-:W-:Y:S02]  /*2090*/  @!P0 IMAD.MOV.U32 R7, RZ, RZ, R3 ;  /* 0x000000ffff078224 */ /* 0x000fe400078e0003 */
[----:B------:R-:W-:-:S02]  /*20a0*/  IMAD R2, R18, R2, R13 ;  /* 0x0000000212027224 */ /* 0x000fc400078e020d */
[----:B------:R-:W-:Y:S02]  /*20b0*/  IMAD R11, R5, R4, R11 ;  /* 0x00000004050b7224 */ /* 0x000fe400078e020b */
[----:B------:R-:W-:Y:S02]  /*20c0*/  IMAD R13, R7, R18, R2 ;  /* 0x00000012070d7224 */ /* 0x000fe400078e0202 */
.L_x_33:
[----:B------:R-:W1:Y:S02]  /*20d0*/  LDCU UR8, c[0x0][0xb30] ;  /* 0x00016600ff0877ac */ /* 0x000e640008000800 */
[----:B-1----:R-:W-:-:S09]  /*20e0*/  UISETP.NE.AND UP0, UPT, UR8, 0x1, UPT ;  /* 0x000000010800788c */ /* 0x002fd2000bf05270 */
[----:B------:R-:W-:Y:S05]  /*20f0*/  BRA.U UP0, `(.L_x_34) ;  /* 0x0000000100407547 */ /* 0x000fea000b800000 */
[----:B------:R-:W1:Y:S08]  /*2100*/  LDC.64 R4, c[0x0][0xb10] ;  /* 0x0002c400ff047b82 */ /* 0x000e700000000a00 */
[----:B------:R-:W2:Y:S08]  /*2110*/  LDC.64 R2, c[0x0][0xb18] ;  /* 0x0002c600ff027b82 */ /* 0x000eb00000000a00 */
[----:B------:R-:W3:Y:S08]  /*2120*/  LDC R6, c[0x0][0xb20] ;  /* 0x0002c800ff067b82 */ /* 0x000ef00000000800 */
[----:B------:R-:W4:Y:S01]  /*2130*/  LDC R16, c[0x0][0xb0c] ;  /* 0x0002c300ff107b82 */ /* 0x000f220000000800 */
[----:B-1----:R-:W-:-:S05]  /*2140*/  IMAD.HI.U32 R4, R13, R4, RZ ;  /* 0x000000040d047227 */ /* 0x002fca00078e00ff */
[----:B------:R-:W-:Y:S01]  /*2150*/  SHF.R.U32.HI R4, RZ, R5, R4 ;  /* 0x00000005ff047219 */ /* 0x000fe20000011604 */
[----:B--2---:R-:W-:Y:S01]  /*2160*/  IMAD.HI.U32 R3, R11, R3, RZ ;  /* 0x000000030b037227 */ /* 0x004fe200078e00ff */
[----:B------:R-:W-:-:S04]  /*2170*/  ISETP.NE.AND P0, PT, R2, 0x1, PT ;  /* 0x000000010200780c */ /* 0x000fc80003f05270 */
[----:B---3--:R-:W-:-:S04]  /*2180*/  SHF.R.U32.HI R6, RZ, R6, R3 ;  /* 0x00000006ff067219 */ /* 0x008fc80000011603 */
[----:B------:R-:W-:Y:S02]  /*2190*/  SEL R3, R11, R6, !P0 ;  /* 0x000000060b037207 */ /* 0x000fe40004000000 */
[----:B----4-:R-:W-:-:S04]  /*21a0*/  ISETP.NE.AND P1, PT, R16, 0x1, PT ;  /* 0x000000011000780c */ /* 0x010fc80003f25270 */
[----:B------:R-:W-:-:S05]  /*21b0*/  SEL R4, R13, R4, !P1 ;  /* 0x000000040d047207 */ /* 0x000fca0004800000 */
[----:B------:R-:W-:Y:S02]  /*21c0*/  IMAD.IADD R5, R3, 0x1, -R4 ;  /* 0x0000000103057824 */ /* 0x000fe400078e0a04 */
[----:B------:R-:W-:Y:S02]  /*21d0*/  IMAD.IADD R3, R4, 0x1, -R3 ;  /* 0x0000000104037824 */ /* 0x000fe400078e0a03 */
[----:B------:R-:W-:Y:S02]  /*21e0*/  IMAD R13, R5, R16, R13 ;  /* 0x00000010050d7224 */ /* 0x000fe400078e020d */
[----:B------:R-:W-:-:S07]  /*21f0*/  IMAD R11, R3, R2, R11 ;  /* 0x00000002030b7224 */ /* 0x000fce00078e020b */
.L_x_34:
[----:B------:R-:W-:Y:S01]  /*2200*/  VIADD R14, R14, 0x1 ;  /* 0x000000010e0e7836 */ /* 0x000fe20000000000 */
[----:B------:R-:W-:Y:S01]  /*2210*/  PLOP3.LUT P1, PT, PT, PT, PT, 0x80, 0x8 ;  /* 0x000000000008781c */ /* 0x000fe20003f2f070 */
[----:B------:R-:W-:Y:S02]  /*2220*/  IMAD.IADD R21, R13, 0x1, R156 ;  /* 0x000000010d157824 */ /* 0x000fe400078e029c */
[----:B------:R-:W-:Y:S01]  /*2230*/  IMAD.IADD R20, R11, 0x1, R154 ;  /* 0x000000010b147824 */ /* 0x000fe200078e029a */
[----:B------:R-:W-:-:S04]  /*2240*/  ISETP.NE.AND P0, PT, R14, 0x2, PT ;  /* 0x000000020e00780c */ /* 0x000fc80003f05270 */
[----:B------:R-:W-:Y:S02]  /*2250*/  SEL R3, RZ, 0x1, P0 ;  /* 0x00000001ff037807 */ /* 0x000fe40000000000 */
[----:B------:R-:W-:Y:S02]  /*2260*/  SEL R14, R14, RZ, P0 ;  /* 0x000000ff0e0e7207 */ /* 0x000fe40000000000 */
[----:B------:R-:W-:Y:S01]  /*2270*/  LOP3.LUT R12, R12, R3, RZ, 0x3c, !PT ;  /* 0x000000030c0c7212 */ /* 0x000fe200078e3cff */
[----:B------:R-:W-:Y:S06]  /*2280*/  @P2 BRA `(.L_x_35) ;  /* 0xfffffff000982947 */ /* 0x000fec000383ffff */
[----:B------:R-:W-:Y:S01]  /*2290*/  UIADD3 UR4, UPT, UPT, UR4, 0x18, URZ ;  /* 0x0000001804047890 */ /* 0x000fe2000fffe0ff */
[----:B------:R-:W-:-:S03]  /*22a0*/  SHF.L.U32 R3, R15, 0x1f, RZ ;  /* 0x0000001f0f037819 */ /* 0x000fc600000006ff */
[----:B------:R-:W-:-:S09]  /*22b0*/  ULEA UR5, UR6, UR4, 0x3 ;  /* 0x0000000406057291 */ /* 0x000fd2000f8e18ff */
[----:B------:R-:W1:Y:S02]  /*22c0*/  SYNCS.PHASECHK.TRANS64.TRYWAIT P0, [UR5], R3 ;  /* 0x00000003ff0075a7 */ /* 0x000e640008001105 */
[----:B-1----:R-:W-:Y:S05]  /*22d0*/  @!P0 BRA `(.L_x_36) ;  /* 0x0000008800a88947 */ /* 0x002fea0003800000 */
.L_x_133:
[----:B------:R-:W-:-:S04]  /*22e0*/  UIADD3 UR6, UPT, UPT, UR6, 0x1, URZ ;  /* 0x0000000106067890 */ /* 0x000fc8000fffe0ff */
[----:B------:R-:W-:-:S04]  /*22f0*/  UISETP.NE.AND UP0, UPT, UR6, 0x3, UPT ;  /* 0x000000030600788c */ /* 0x000fc8000bf05270 */
[----:B------:R-:W-:Y:S02]  /*2300*/  USEL UR7, URZ, 0x1, UP0 ;  /* 0x00000001ff077887 */ /* 0x000fe40008000000 */
[----:B------:R-:W-:-:S04]  /*2310*/  USEL UR6, UR6, URZ, UP0 ;  /* 0x000000ff06067287 */ /* 0x000fc80008000000 */
[----:B------:R-:W-:Y:S01]  /*2320*/  ULEA UR5, UR6, UR4, 0x3 ;  /* 0x0000000406057291 */ /* 0x000fe2000f8e18ff */
[----:B------:R-:W-:-:S04]  /*2330*/  LOP3.LUT R15, R15, UR7, RZ, 0x3c, !PT ;  /* 0x000000070f0f7c12 */ /* 0x000fc8000f8e3cff */
[----:B-1----:R-:W-:-:S04]  /*2340*/  SHF.L.U32 R3, R15, 0x1f, RZ ;  /* 0x0000001f0f037819 */ /* 0x002fc800000006ff */
[----:B------:R-:W1:Y:S02]  /*2350*/  SYNCS.PHASECHK.TRANS64.TRYWAIT P0, [UR5], R3 ;  /* 0x00000003ff0075a7 */ /* 0x000e640008001105 */
[----:B-1----:R-:W-:Y:S05]  /*2360*/  @!P0 BRA `(.L_x_37) ;  /* 0x00000088009c8947 */ /* 0x002fea0003800000 */
.L_x_135:
[----:B------:R-:W-:-:S04]  /*2370*/  UIADD3 UR6, UPT, UPT, UR6, 0x1, URZ ;  /* 0x0000000106067890 */ /* 0x000fc8000fffe0ff */
[----:B------:R-:W-:-:S04]  /*2380*/  UISETP.NE.AND UP0, UPT, UR6, 0x3, UPT ;  /* 0x000000030600788c */ /* 0x000fc8000bf05270 */
[----:B------:R-:W-:Y:S02]  /*2390*/  USEL UR5, URZ, 0x1, UP0 ;  /* 0x00000001ff057887 */ /* 0x000fe40008000000 */
[----:B------:R-:W-:-:S04]  /*23a0*/  USEL UR6, UR6, URZ, UP0 ;  /* 0x000000ff06067287 */ /* 0x000fc80008000000 */
[----:B------:R-:W-:Y:S01]  /*23b0*/  ULEA UR6, UR6, UR4, 0x3 ;  /* 0x0000000406067291 */ /* 0x000fe2000f8e18ff */
[----:B-1----:R-:W-:-:S04]  /*23c0*/  LOP3.LUT R3, R15, UR5, RZ, 0x3c, !PT ;  /* 0x000000050f037c12 */ /* 0x002fc8000f8e3cff */
[----:B------:R-:W-:Y:S01]  /*23d0*/  SHF.L.U32 R3, R3, 0x1f, RZ ;  /* 0x0000001f03037819 */ /* 0x000fe200000006ff */
[----:B----4-:R-:W-:-:S07]  /*23e0*/  IMAD.U32 R0, RZ, RZ, UR6 ;  /* 0x00000006ff007e24 */ /* 0x010fce000f8e00ff */
.L_x_38:
[----:B-1----:R1:W2:Y:S02]  /*23f0*/  SYNCS.PHASECHK.TRANS64.TRYWAIT P0, [R0+URZ], R3 ;  /* 0x00000003000075a7 */ /* 0x0022a400080011ff */
[----:B--2---:R-:W-:Y:S05]  /*2400*/  @!P0 NANOSLEEP.SYNCS 0x989680 ;  /* 0x009896800000895d */ /* 0x004fea0003900000 */
[----:B------:R-:W2:Y:S02]  /*2410*/  @!P0 SYNCS.PHASECHK.TRANS64 P0, [R0+URZ], R3 ;  /* 0x00000003000085a7 */ /* 0x000ea400080010ff */
[----:B--2---:R-:W-:Y:S05]  /*2420*/  @P0 EXIT ;  /* 0x000000000000094d */ /* 0x004fea0003800000 */
[----:B------:R-:W-:Y:S05]  /*2430*/  BRA `(.L_x_38) ;  /* 0xfffffffc00ec7947 */ /* 0x000fea000383ffff */
.L_x_17:
[----:B------:R-:W-:-:S04]  /*2440*/  UISETP.NE.AND UP1, UPT, UR37, URZ, UPT ;  /* 0x000000ff2500728c */ /* 0x000fc8000bf25270 */
[----:B------:R-:W-:-:S09]  /*2450*/  UISETP.NE.OR UP1, UPT, UR8, 0x1, UP1 ;  /* 0x000000010800788c */ /* 0x000fd20008f25670 */
[----:B------:R-:W-:Y:S05]  /*2460*/  BRA.U UP1, `(.L_x_39) ;  /* 0x0000000501487547 */ /* 0x000fea000b800000 */
[----:B------:R-:W-:Y:S01]  /*2470*/  ISETP.NE.AND P2, PT, R2, RZ, PT ;  /* 0x000000ff0200720c */ /* 0x000fe20003f45270 */
[----:B------:R-:W-:Y:S01]  /*2480*/  IMAD.MOV.U32 R12, RZ, RZ, 0x1 ;  /* 0x00000001ff0c7424 */ /* 0x000fe200078e00ff */
[----:B------:R-:W-:Y:S02]  /*2490*/  CS2R R10, SRZ ;  /* 0x00000000000a7805 */ /* 0x000fe4000001ff00 */
[----:B------:R-:W-:Y:S01]  /*24a0*/  CS2R R8, SRZ ;  /* 0x0000000000087805 */ /* 0x000fe2000001ff00 */
[----:B------:R-:W-:Y:S01]  /*24b0*/  UMOV UR4, 0x400 ;  /* 0x0000040000047882 */ /* 0x000fe20000000000 */
[----:B------:R-:W-:Y:S01]  /*24c0*/  UMOV UR6, URZ ;  /* 0x000000ff00067c82 */ /* 0x000fe20008000000 */
[----:B------:R-:W-:-:S12]  /*24d0*/  ULEA UR37, UR37, UR4, 0x18 ;  /* 0x0000000425257291 */ /* 0x000fd8000f8ec0ff */
.L_x_43:
[----:B------:R-:W-:Y:S02]  /*24e0*/  LEA R0, R8, UR37, 0x3 ;  /* 0x0000002508007c11 */ /* 0x000fe4000f8e18ff */
[----:B------:R-:W-:-:S03]  /*24f0*/  SHF.L.U32 R5, R9, 0x1f, RZ ;  /* 0x0000001f09057819 */ /* 0x000fc600000006ff */
[----:B------:R-:W-:Y:S01]  /*2500*/  VIADD R4, R0, 0xd0 ;  /* 0x000000d000047836 */ /* 0x000fe20000000000 */
[----:B------:R-:W1:Y:S02]  /*2510*/  SYNCS.PHASECHK.TRANS64.TRYWAIT P0, [R0+URZ+0xc0], R5 ;  /* 0x0000c005000075a7 */ /* 0x000e6400080011ff */
[----:B-1----:R-:W-:Y:S05]  /*2520*/  @!P0 BRA `(.L_x_40) ;  /* 0x0000008800448947 */ /* 0x002fea0003800000 */
.L_x_136:
[----:B------:R-:W-:Y:S01]  /*2530*/  ULEA UR5, UR6, UR37, 0x3 ;  /* 0x0000002506057291 */ /* 0x000fe2000f8e18ff */
[----:B------:R-:W-:Y:S02]  /*2540*/  PRMT R4, RZ, 0x654, R4 ;  /* 0x00000654ff047816 */ /* 0x000fe40000000004 */
[----:B-1----:R-:W-:Y:S01]  /*2550*/  SHF.L.U32 R5, R12, 0x1f, RZ ;  /* 0x0000001f0c057819 */ /* 0x002fe200000006ff */
[----:B------:R-:W-:Y:S01]  /*2560*/  UIADD3 UR4, UPT, UPT, UR5, 0x80, URZ ;  /* 0x0000008005047890 */ /* 0x000fe2000fffe0ff */
[----:B------:R1:W-:Y:S05]  /*2570*/  SYNCS.ARRIVE.TRANS64.RED.A1T0 RZ, [R4+URZ], RZ ;  /* 0x000000ff04ff79a7 */ /* 0x0003ea00081004ff */
[----:B------:R-:W-:Y:S01]  /*2580*/  IMAD.U32 R7, RZ, RZ, UR4 ;  /* 0x00000004ff077e24 */ /* 0x000fe2000f8e00ff */
[----:B------:R-:W2:Y:S04]  /*2590*/  SYNCS.PHASECHK.TRANS64.TRYWAIT P0, [UR5+0x90], R5 ;  /* 0x00009005ff0075a7 */ /* 0x000ea80008001105 */
[----:B------:R-:W-:Y:S01]  /*25a0*/  PRMT R6, R2, 0x654, R7 ;  /* 0x0000065402067816 */ /* 0x000fe20000000007 */
[----:B-1----:R-:W-:Y:S01]  /*25b0*/  @!P2 IMAD.MOV.U32 R4, RZ, RZ, 0x10 ;  /* 0x00000010ff04a424 */ /* 0x002fe200078e00ff */
[----:B--2---:R-:W-:Y:S06]  /*25c0*/  @!P0 BRA `(.L_x_41) ;  /* 0x0000008800308947 */ /* 0x004fec0003800000 */
.L_x_138:
[----:B------:R-:W-:Y:S01]  /*25d0*/  ULEA UR4, UR6, UR37, 0x4 ;  /* 0x0000002506047291 */ /* 0x000fe2000f8e20ff */
[----:B------:R-:W-:Y:S01]  /*25e0*/  SEL R3, R6, R3, !P2 ;  /* 0x0000000306037207 */ /* 0x000fe20005000000 */
[----:B------:R-:W-:Y:S01]  /*25f0*/  UIADD3 UR5, UPT, UPT, UR5, 0x80, URZ ;  /* 0x0000008005057890 */ /* 0x000fe2000fffe0ff */
[----:B-1----:R-:W-:Y:S01]  /*2600*/  LEA R0, R11, UR37, 0x3 ;  /* 0x000000250b007c11 */ /* 0x002fe2000f8e18ff */
[----:B------:R-:W-:Y:S01]  /*2610*/  UIADD3 UR4, UPT, UPT, UR4, 0xf0, URZ ;  /* 0x000000f004047890 */ /* 0x000fe2000fffe0ff */
[----:B------:R-:W-:Y:S01]  /*2620*/  SHF.L.U32 R5, R10, 0x1f, RZ ;  /* 0x0000001f0a057819 */ /* 0x000fe200000006ff */
[----:B------:R1:W-:Y:S01]  /*2630*/  @!P2 SYNCS.ARRIVE.TRANS64.RED RZ, [R3+URZ], R4 ;  /* 0x0000000403ffa9a7 */ /* 0x0003e200080004ff */
[----:B------:R-:W-:Y:S01]  /*2640*/  UIADD3 UR6, UPT, UPT, UR6, 0x1, URZ ;  /* 0x0000000106067890 */ /* 0x000fe2000fffe0ff */
[----:B------:R-:W-:-:S03]  /*2650*/  VIADD R8, R8, 0x1 ;  /* 0x0000000108087836 */ /* 0x000fc60000000000 */
[----:B------:R-:W-:Y:S02]  /*2660*/  UISETP.NE.AND UP0, UPT, UR6, 0x2, UPT ;  /* 0x000000020600788c */ /* 0x000fe4000bf05270 */
[----:B------:R-:W-:Y:S06]  /*2670*/  UGETNEXTWORKID.BROADCAST [UR4], [UR5] ;  /* 0x00000000040073ca */ /* 0x000fec0008000100 */
[----:B------:R-:W-:Y:S01]  /*2680*/  USEL UR4, URZ, 0x1, UP0 ;  /* 0x00000001ff047887 */ /* 0x000fe20008000000 */
[----:B------:R-:W-:Y:S01]  /*2690*/  ISETP.NE.AND P0, PT, R8, 0x2, PT ;  /* 0x000000020800780c */ /* 0x000fe20003f05270 */
[----:B------:R-:W-:Y:S01]  /*26a0*/  USEL UR6, UR6, URZ, UP0 ;  /* 0x000000ff06067287 */ /* 0x000fe20008000000 */
[----:B------:R-:W2:Y:S03]  /*26b0*/  SYNCS.PHASECHK.TRANS64.TRYWAIT P1, [R0+URZ+0x80], R5 ;  /* 0x00008005000075a7 */ /* 0x000ea600080211ff */
[----:B------:R-:W-:Y:S01]  /*26c0*/  LOP3.LUT R12, R12, UR4, RZ, 0x3c, !PT ;  /* 0x000000040c0c7c12 */ /* 0x000fe2000f8e3cff */
[----:B-12---:R-:W-:Y:S07]  /*26d0*/  @!P1 BRA `(.L_x_42) ;  /* 0x0000008800049947 */ /* 0x006fee0003800000 */
.L_x_139:
[C---:B------:R-:W-:Y:S01]  /*26e0*/  LEA R4, R11.reuse, UR37, 0x4 ;  /* 0x000000250b047c11 */ /* 0x040fe2000f8e20ff */
[----:B-1----:R-:W-:Y:S01]  /*26f0*/  VIADD R0, R0, 0x90 ;  /* 0x0000009000007836 */ /* 0x002fe20000000000 */
[----:B------:R-:W-:Y:S01]  /*2700*/  SEL R8, R8, RZ, P0 ;  /* 0x000000ff08087207 */ /* 0x000fe20000000000 */
[----:B------:R-:W-:-:S03]  /*2710*/  VIADD R11, R11, 0x1 ;  /* 0x000000010b0b7836 */ /* 0x000fc60000000000 */
[----:B------:R-:W1:Y:S01]  /*2720*/  LDS.128 R4, [R4+0xf0] ;  /* 0x0000f00004047984 */ /* 0x000e620000000c00 */
[----:B------:R-:W-:Y:S02]  /*2730*/  PRMT R0, RZ, 0x654, R0 ;  /* 0x00000654ff007816 */ /* 0x000fe40000000000 */
[C---:B------:R-:W-:Y:S01]  /*2740*/  ISETP.NE.AND P1, PT, R11.reuse, 0x2, PT ;  /* 0x000000020b00780c */ /* 0x040fe20003f25270 */
[----:B------:R-:W-:Y:S01]  /*2750*/  @!PT LDS RZ, [RZ] ;  /* 0x00000000fffff984 */ /* 0x000fe20000000800 */
[----:B------:R-:W-:Y:S01]  /*2760*/  @!PT LDS RZ, [RZ] ;  /* 0x00000000fffff984 */ /* 0x000fe20000000800 */
[----:B------:R-:W-:Y:S01]  /*2770*/  @!PT LDS RZ, [RZ] ;  /* 0x00000000fffff984 */ /* 0x000fe20000000800 */
[----:B------:R-:W-:Y:S01]  /*2780*/  @!PT LDS RZ, [RZ] ;  /* 0x00000000fffff984 */ /* 0x000fe20000000800 */
[----:B------:R2:W-:Y:S06]  /*2790*/  MEMBAR.ALL.CTA ;  /* 0x0000000000007992 */ /* 0x0005ec0000008000 */
[----:B--2---:R-:W2:Y:S01]  /*27a0*/  FENCE.VIEW.ASYNC.S ;  /* 0x00000000000073c6 */ /* 0x004ea20000000000 */
[----:B------:R-:W-:Y:S01]  /*27b0*/  SEL R11, R11, RZ, P1 ;  /* 0x000000ff0b0b7207 */ /* 0x000fe20000800000 */
[----:B--2---:R2:W-:Y:S01]  /*27c0*/  SYNCS.ARRIVE.TRANS64.RED.A1T0 RZ, [R0+URZ], RZ ;  /* 0x000000ff00ff79a7 */ /* 0x0045e200081004ff */
[----:B-1----:R-:W-:-:S02]  /*27d0*/  LOP3.LUT P3, RZ, R6, 0x1, RZ, 0xc0, !PT ;  /* 0x0000000106ff7812 */ /* 0x002fc4000786c0ff */
[----:B------:R-:W-:-:S04]  /*27e0*/  SEL R5, RZ, 0x1, P1 ;  /* 0x00000001ff057807 */ /* 0x000fc80000800000 */
[----:B------:R-:W-:Y:S02]  /*27f0*/  LOP3.LUT R10, R10, R5, RZ, 0x3c, !PT ;  /* 0x000000050a0a7212 */ /* 0x000fe400078e3cff */
[----:B--2---:R-:W-:-:S04]  /*2800*/  SEL R0, RZ, 0x1, P0 ;  /* 0x00000001ff007807 */ /* 0x004fc80000000000 */
[----:B------:R-:W-:Y:S01]  /*2810*/  LOP3.LUT R9, R9, R0, RZ, 0x3c, !PT ;  /* 0x0000000009097212 */ /* 0x000fe200078e3cff */
[----:B------:R-:W-:Y:S06]  /*2820*/  @P3 BRA `(.L_x_43) ;  /* 0xfffffffc002c3947 */ /* 0x000fec000383ffff */
[----:B------:R-:W-:Y:S01]  /*2830*/  ULEA UR5, UR6, UR37, 0x3 ;  /* 0x0000002506057291 */ /* 0x000fe2000f8e18ff */
[----:B------:R-:W-:-:S08]  /*2840*/  SHF.L.U32 R3, R12, 0x1f, RZ ;  /* 0x0000001f0c037819 */ /* 0x000fd000000006ff */
[----:B------:R-:W1:Y:S02]  /*2850*/  SYNCS.PHASECHK.TRANS64 P0, [UR5+0x90], R3 ;  /* 0x00009003ff0075a7 */ /* 0x000e640008001005 */
[----:B-1----:R-:W-:Y:S05]  /*2860*/  @P0 BRA `(.L_x_44) ;  /* 0x0000000000080947 */ /* 0x002fea0003800000 */
[----:B------:R-:W1:Y:S02]  /*2870*/  SYNCS.PHASECHK.TRANS64.TRYWAIT P0, [UR5+0x90], R3 ;  /* 0x00009003ff0075a7 */ /* 0x000e640008001105 */
[----:B-1----:R-:W-:Y:S05]  /*2880*/  @!P0 BRA `(.L_x_45) ;  /* 0x0000008400ac8947 */ /* 0x002fea0003800000 */
.L_x_44:
[----:B------:R-:W-:-:S04]  /*2890*/  UIADD3 UR4, UPT, UPT, UR6, 0x1, URZ ;  /* 0x0000000106047890 */ /* 0x000fc8000fffe0ff */
[----:B------:R-:W-:-:S04]  /*28a0*/  UISETP.NE.AND UP0, UPT, UR4, 0x2, UPT ;  /* 0x000000020400788c */ /* 0x000fc8000bf05270 */
[----:B------:R-:W-:Y:S02]  /*28b0*/  USEL UR7, URZ, 0x1, UP0 ;  /* 0x00000001ff077887 */ /* 0x000fe40008000000 */
[----:B------:R-:W-:-:S04]  /*28c0*/  USEL UR4, UR4, URZ, UP0 ;  /* 0x000000ff04047287 */ /* 0x000fc80008000000 */
[----:B------:R-:W-:Y:S01]  /*28d0*/  ULEA UR4, UR4, UR37, 0x3 ;  /* 0x0000002504047291 */ /* 0x000fe2000f8e18ff */
[----:B-1----:R-:W-:-:S04]  /*28e0*/  LOP3.LUT R3, R12, UR7, RZ, 0x3c, !PT ;  /* 0x000000070c037c12 */ /* 0x002fc8000f8e3cff */
[----:B------:R-:W-:-:S04]  /*28f0*/  SHF.L.U32 R0, R3, 0x1f, RZ ;  /* 0x0000001f03007819 */ /* 0x000fc800000006ff */
[----:B------:R-:W1:Y:S02]  /*2900*/  SYNCS.PHASECHK.TRANS64 P0, [UR4+0x90], R0 ;  /* 0x00009000ff0075a7 */ /* 0x000e640008001004 */
[----:B-1----:R-:W-:Y:S05]  /*2910*/  @P0 EXIT ;  /* 0x000000000000094d */ /* 0x002fea0003800000 */
[----:B------:R-:W-:Y:S02]  /*2920*/  SHF.L.U32 R3, R3, 0x1f, RZ ;  /* 0x0000001f03037819 */ /* 0x000fe400000006ff */
[----:B------:R-:W-:-:S07]  /*2930*/  MOV R0, UR4 ;  /* 0x0000000400007c02 */ /* 0x000fce0008000f00 */
.L_x_46:
[----:B-1----:R1:W2:Y:S02]  /*2940*/  SYNCS.PHASECHK.TRANS64.TRYWAIT P0, [R0+URZ+0x90], R3 ;  /* 0x00009003000075a7 */ /* 0x0022a400080011ff */
[----:B--2---:R-:W-:Y:S05]  /*2950*/  @!P0 NANOSLEEP.SYNCS 0x989680 ;  /* 0x009896800000895d */ /* 0x004fea0003900000 */
[----:B------:R-:W2:Y:S02]  /*2960*/  @!P0 SYNCS.PHASECHK.TRANS64 P0, [R0+URZ+0x90], R3 ;  /* 0x00009003000085a7 */ /* 0x000ea400080010ff */
[----:B--2---:R-:W-:Y:S05]  /*2970*/  @P0 EXIT ;  /* 0x000000000000094d */ /* 0x004fea0003800000 */
[----:B------:R-:W-:Y:S05]  /*2980*/  BRA `(.L_x_46) ;  /* 0xfffffffc00ec7947 */ /* 0x000fea000383ffff */
.L_x_39:
[----:B------:R-:W-:-:S09]  /*2990*/  UISETP.NE.AND UP1, UPT, UR8, URZ, UPT ;  /* 0x000000ff0800728c */ /* 0x000fd2000bf25270 */
[----:B------:R-:W-:Y:S05]  /*29a0*/  BRA.U UP1, `(.L_x_47) ;  /* 0x0000000d016c7547 */ /* 0x000fea000b800000 */
[----:B------:R-:W-:Y:S01]  /*29b0*/  UMOV UR4, 0x40 ;  /* 0x0000004000047882 */ /* 0x000fe20000000000 */
[----:B------:R-:W-:Y:S01]  /*29c0*/  NOP ;  /* 0x0000000000007918 */ /* 0x000fe20000000000 */
[----:B------:R-:W-:Y:S01]  /*29d0*/  ULEA UR4, UR37, UR4, 0x18 ;  /* 0x0000000425047291 */ /* 0x000fe2000f8ec0ff */
[----:B------:R-:W-:Y:S02]  /*29e0*/  UMOV UR5, 0x400 ;  /* 0x0000040000057882 */ /* 0x000fe40000000000 */
[----:B------:R-:W-:-:S06]  /*29f0*/  ULEA UR37, UR37, UR5, 0x18 ;  /* 0x0000000525257291 */ /* 0x000fcc000f8ec0ff */
[----:B------:R-:W1:Y:S02]  /*2a00*/  LDS.U8 R0, [UR4+0x1c] ;  /* 0x00001c04ff007984 */ /* 0x000e640008000000 */
[----:B-1----:R-:W-:-:S13]  /*2a10*/  ISETP.NE.AND P0, PT, R0, RZ, PT ;  /* 0x000000ff0000720c */ /* 0x002fda0003f05270 */
[----:B------:R-:W-:Y:S05]  /*2a20*/  @P0 BRA `(.L_x_48) ;  /* 0x0000000000580947 */ /* 0x000fea0003800000 */
[----:B------:R-:W-:-:S13]  /*2a30*/  ELECT P0, URZ, PT ;  /* 0x0000000000ff782f */ /* 0x000fda0003800000 */
[----:B------:R-:W-:Y:S05]  /*2a40*/  @!P0 BRA `(.L_x_49) ;  /* 0x0000000000608947 */ /* 0x000fea0003800000 */
[----:B------:R-:W-:Y:S01]  /*2a50*/  UMOV UR5, 0x10 ;  /* 0x0000001000057882 */ /* 0x000fe20000000000 */
[----:B------:R-:W-:Y:S01]  /*2a60*/  HFMA2 R0, -RZ, RZ, 0, 5.9604644775390625e-08 ;  /* 0x00000001ff007431 */ /* 0x000fe200000001ff */
[----:B------:R-:W-:-:S03]  /*2a70*/  MOV R2, 0xffff ;  /* 0x0000ffff00027802 */ /* 0x000fc60000000f00 */
[----:B------:R-:W-:Y:S04]  /*2a80*/  DEPBAR.LE SB1, 0x36 ;  /* 0x00009d800000791a */ /* 0x000fe80000000000 */
[----:B------:R-:W1:Y:S02]  /*2a90*/  UTCATOMSWS.FIND_AND_SET.ALIGN UP0, UR5, UR5 ;  /* 0x00000005000575e3 */ /* 0x000e640008000800 */
[----:B-1----:R-:W-:Y:S01]  /*2aa0*/  MOV R3, UR5 ;  /* 0x0000000500037c02 */ /* 0x002fe20008000f00 */
[----:B------:R-:W-:Y:S06]  /*2ab0*/  BRA.U UP0, `(.L_x_50) ;  /* 0x0000000100187547 */ /* 0x000fec000b800000 */
.L_x_51:
[----:B------:R-:W-:Y:S05]  /*2ac0*/  NANOSLEEP 0x64 ;  /* 0x000000640000795d */ /* 0x000fea0003800000 */
[----:B------:R-:W-:-:S05]  /*2ad0*/  UMOV UR5, 0x10 ;  /* 0x0000001000057882 */ /* 0x000fca0000000000 */
[----:B------:R-:W-:Y:S04]  /*2ae0*/  DEPBAR.LE SB1, 0x36 ;  /* 0x00009d800000791a */ /* 0x000fe80000000000 */
[----:B------:R-:W1:Y:S02]  /*2af0*/  UTCATOMSWS.FIND_AND_SET.ALIGN UP0, UR5, UR5 ;  /* 0x00000005000575e3 */ /* 0x000e640008000800 */
[----:B-1----:R-:W-:Y:S01]  /*2b00*/  MOV R3, UR5 ;  /* 0x0000000500037c02 */ /* 0x002fe20008000f00 */
[----:B------:R-:W-:Y:S05]  /*2b10*/  BRA.U !UP0, `(.L_x_51) ;  /* 0xfffffffd08e87547 */ /* 0x000fea000b83ffff */
.L_x_50:
[-C--:B------:R-:W-:Y:S02]  /*2b20*/  SHF.L.U32 R2, R2, R3.reuse, RZ ;  /* 0x0000000302027219 */ /* 0x080fe400000006ff */
[----:B------:R-:W-:Y:S01]  /*2b30*/  SHF.L.U32 R0, R0, R3, RZ ;  /* 0x0000000300007219 */ /* 0x000fe200000006ff */
[----:B------:R-:W-:Y:S02]  /*2b40*/  IMAD.SHL.U32 R3, R3, 0x20, RZ ;  /* 0x0000002003037824 */ /* 0x000fe400078e00ff */
[----:B------:R1:W-:Y:S04]  /*2b50*/  ATOMS.OR RZ, [UR4+0x14], R2 ;  /* 0x00001402ffff798c */ /* 0x0003e8000b000004 */
[----:B------:R1:W-:Y:S04]  /*2b60*/  ATOMS.OR RZ, [UR4+0x18], R0 ;  /* 0x00001800ffff798c */ /* 0x0003e8000b000004 */
[----:B------:R1:W-:Y:S01]  /*2b70*/  STS [UR37+0x110], R3 ;  /* 0x00011003ff007988 */ /* 0x0003e20008000825 */
[----:B------:R-:W-:Y:S05]  /*2b80*/  BRA `(.L_x_49) ;  /* 0x0000000000107947 */ /* 0x000fea0003800000 */
.L_x_48:
[----:B------:R-:W-:Y:S02]  /*2b90*/  MOV R0, 0xffffffff ;  /* 0xffffffff00007802 */ /* 0x000fe40000000f00 */
[----:B------:R-:W-:-:S03]  /*2ba0*/  MOV R2, 0x2bd0 ;  /* 0x00002bd000027802 */ /* 0x000fc60000000f00 */
[----:B------:R1:W-:Y:S04]  /*2bb0*/  STS [UR37+0x110], R0 ;  /* 0x00011000ff007988 */ /* 0x0003e80008000825 */
[----:B-1-3-5:R-:W-:Y:S05]  /*2bc0*/  CALL.REL.NOINC `($__internal_1_$__cuda_sm10x_tcgen05_guardrail_trap_phase_invalid_during_alloc) ;  /* 0x0000008800c47944 */ /* 0x02afea0003c00000 */
.L_x_49:
[----:B------:R-:W-:Y:S05]  /*2bd0*/  WARPSYNC.ALL ;  /* 0x0000000000007948 */ /* 0x000fea0003800000 */
[----:B------:R-:W2:Y:S01]  /*2be0*/  S2UR UR5, SR_CgaCtaId ;  /* 0x00000000000579c3 */ /* 0x000ea20000008800 */
[----:B------:R-:W-:Y:S01]  /*2bf0*/  UMOV UR4, 0x400 ;  /* 0x0000040000047882 */ /* 0x000fe20000000000 */
[----:B------:R-:W-:-:S06]  /*2c00*/  NOP ;  /* 0x0000000000007918 */ /* 0x000fcc0000000000 */
[----:B------:R-:W-:Y:S06]  /*2c10*/  BAR.ARV 0x6, 0xa0 ;  /* 0x0182800000007b1d */ /* 0x000fec0000002000 */
[----:B------:R-:W4:Y:S01]  /*2c20*/  LDCU UR7, c[0x0][0x38c] ;  /* 0x00007180ff0777ac */ /* 0x000f220008000800 */
[----:B------:R-:W-:Y:S01]  /*2c30*/  IMAD.MOV.U32 R11, RZ, RZ, 0x1 ;  /* 0x00000001ff0b7424 */ /* 0x000fe200078e00ff */
[----:B------:R-:W-:Y:S01]  /*2c40*/  CS2R R8, SRZ ;  /* 0x0000000000087805 */ /* 0x000fe2000001ff00 */
[----:B------:R-:W-:Y:S01]  /*2c50*/  IMAD.MOV.U32 R10, RZ, RZ, RZ ;  /* 0x000000ffff0a7224 */ /* 0x000fe200078e00ff */
[----:B------:R-:W3:Y:S01]  /*2c60*/  LDCU UR6, c[0x0][0x38c] ;  /* 0x00007180ff0677ac */ /* 0x000ee20008000800 */
[----:B------:R-:W-:Y:S01]  /*2c70*/  UMOV UR15, URZ ;  /* 0x000000ff000f7c82 */ /* 0x000fe20008000000 */
[----:B------:R-:W-:Y:S01]  /*2c80*/  UMOV UR14, URZ ;  /* 0x000000ff000e7c82 */ /* 0x000fe20008000000 */
[----:B--2---:R-:W-:Y:S01]  /*2c90*/  ULEA UR5, UR5, UR4, 0x18 ;  /* 0x0000000405057291 */ /* 0x004fe2000f8ec0ff */
[----:B------:R-:W-:Y:S01]  /*2ca0*/  UMOV UR24, 0x0 ;  /* 0x0000000000187882 */ /* 0x000fe20000000000 */
[----:B------:R-:W-:-:S02]  /*2cb0*/  UMOV UR25, 0x8400010 ;  /* 0x0840001000197882 */ /* 0x000fc40000000000 */
[----:B------:R-:W-:Y:S02]  /*2cc0*/  UIADD3 UR10, UPT, UPT, UR5, 0x10800, URZ ;  /* 0x00010800050a7890 */ /* 0x000fe4000fffe0ff */
[----:B------:R-:W-:Y:S02]  /*2cd0*/  UIADD3 UR11, UPT, UPT, UR5, 0x1c800, URZ ;  /* 0x0001c800050b7890 */ /* 0x000fe4000fffe0ff */
[----:B----4-:R-:W-:Y:S01]  /*2ce0*/  UIADD3 UR7, UPT, UPT, UR7, 0x3f, URZ ;  /* 0x0000003f07077890 */ /* 0x010fe2000fffe0ff */
[----:B-1----:R-:W1:Y:S01]  /*2cf0*/  LDS R0, [UR5+0x110] ;  /* 0x00011005ff007984 */ /* 0x002e620008000800 */
[----:B------:R-:W-:Y:S02]  /*2d00*/  USHF.R.U32.HI UR10, URZ, 0x4, UR10 ;  /* 0x00000004ff0a7899 */ /* 0x000fe4000801160a */
[----:B------:R-:W-:Y:S02]  /*2d10*/  USHF.R.S32.HI UR4, URZ, 0x1f, UR7 ;  /* 0x0000001fff047899 */ /* 0x000fe40008011407 */
[----:B------:R-:W-:-:S02]  /*2d20*/  USHF.R.U32.HI UR11, URZ, 0x4, UR11 ;  /* 0x00000004ff0b7899 */ /* 0x000fc4000801160b */
[----:B------:R-:W-:Y:S02]  /*2d30*/  ULEA.HI UR4, UR4, UR7, URZ, 0x6 ;  /* 0x0000000704047291 */ /* 0x000fe4000f8f30ff */
[----:B------:R-:W-:Y:S02]  /*2d40*/  ULOP3.LUT UR10, UR10, 0x3fff, URZ, 0xc0, !UPT ;  /* 0x00003fff0a0a7892 */ /* 0x000fe4000f8ec0ff */
[----:B------:R-:W-:Y:S02]  /*2d50*/  USHF.R.S32.HI UR4, URZ, 0x6, UR4 ;  /* 0x00000006ff047899 */ /* 0x000fe40008011404 */
[----:B------:R-:W-:Y:S02]  /*2d60*/  ULOP3.LUT UR11, UR11, 0x3fff, URZ, 0xc0, !UPT ;  /* 0x00003fff0b0b7892 */ /* 0x000fe4000f8ec0ff */
[----:B------:R-:W-:Y:S01]  /*2d70*/  UISETP.LT.AND UP0, UPT, UR4, 0x1, UPT ;  /* 0x000000010400788c */ /* 0x000fe2000bf01270 */
[----:B------:R-:W-:Y:S01]  /*2d80*/  UMOV UR22, 0x0 ;  /* 0x0000000000167882 */ /* 0x000fe20000000000 */
[----:B------:R-:W-:-:S02]  /*2d90*/  UMOV UR23, 0x8400010 ;  /* 0x0840001000177882 */ /* 0x000fc40000000000 */
[----:B------:R-:W-:Y:S02]  /*2da0*/  USEL UR9, UR4, 0x1, !UP0 ;  /* 0x0000000104097887 */ /* 0x000fe4000c000000 */
[----:B------:R-:W-:Y:S02]  /*2db0*/  ULOP3.LUT UR10, UR10, 0x10000, URZ, 0xfc, !UPT ;  /* 0x000100000a0a7892 */ /* 0x000fe4000f8efcff */
[----:B------:R-:W-:Y:S02]  /*2dc0*/  ULOP3.LUT UR11, UR11, 0x10000, URZ, 0xfc, !UPT ;  /* 0x000100000b0b7892 */ /* 0x000fe4000f8efcff */
[----:B------:R-:W-:Y:S02]  /*2dd0*/  UIADD3 UR9, UPT, UPT, -UR9, URZ, URZ ;  /* 0x000000ff09097290 */ /* 0x000fe4000fffe1ff */
[----:B---3--:R-:W-:Y:S01]  /*2de0*/  UISETP.GE.AND UP3, UPT, UR6, 0x1, UPT ;  /* 0x000000010600788c */ /* 0x008fe2000bf66270 */
[----:B------:R-:W-:Y:S01]  /*2df0*/  UMOV UR20, 0x0 ;  /* 0x0000000000147882 */ /* 0x000fe20000000000 */
[----:B------:R-:W-:Y:S01]  /*2e00*/  UMOV UR21, 0x8400010 ;  /* 0x0840001000157882 */ /* 0x000fe20000000000 */
[----:B------:R-:W-:Y:S01]  /*2e10*/  UMOV UR18, 0x0 ;  /* 0x0000000000127882 */ /* 0x000fe20000000000 */
[----:B------:R-:W-:Y:S01]  /*2e20*/  UMOV UR19, 0x8400010 ;  /* 0x0840001000137882 */ /* 0x000fe20000000000 */
[----:B-1----:R-:W-:-:S15]  /*2e30*/  R2UR UR16, R0 ;  /* 0x00000000001072ca */ /* 0x002fde00000e0000 */
.L_x_58:
[----:B------:R-:W-:Y:S02]  /*2e40*/  LEA R0, R10, UR5, 0x3 ;  /* 0x000000050a007c11 */ /* 0x000fe4000f8e18ff */
[----:B------:R-:W-:Y:S02]  /*2e50*/  SHF.L.U32 R5, R9, 0x1f, RZ ;  /* 0x0000001f09057819 */ /* 0x000fe400000006ff */
[----:B------:R-:W-:Y:S01]  /*2e60*/  PLOP3.LUT P0, PT, PT, PT, UP3, 0x80, 0x8 ;  /* 0x000000000008781c */ /* 0x000fe20003f0f038 */
[----:B------:R-:W-:Y:S01]  /*2e70*/  VIADD R3, R0, 0x90 ;  /* 0x0000009000037836 */ /* 0x000fe20000000000 */
[----:B-1----:R-:W1:Y:S02]  /*2e80*/  SYNCS.PHASECHK.TRANS64.TRYWAIT P1, [R0+URZ+0x80], R5 ;  /* 0x00008005000075a7 */ /* 0x002e6400080211ff */
[----:B-1-3--:R-:W-:Y:S09]  /*2e90*/  @!P1 BRA `(.L_x_52) ;  /* 0x0000008000409947 */ /* 0x00aff20003800000 */
.L_x_141:
[----:B------:R-:W-:Y:S01]  /*2ea0*/  LEA R4, R10, UR5, 0x4 ;  /* 0x000000050a047c11 */ /* 0x000fe2000f8e20ff */
[----:B------:R-:W-:Y:S01]  /*2eb0*/  @UP3 ULEA UR6, UR14, UR5, 0x3 ;  /* 0x000000050e063291 */ /* 0x000fe2000f8e18ff */
[----:B------:R-:W-:Y:S01]  /*2ec0*/  PLOP3.LUT P2, PT, PT, PT, PT, 0x80, 0x8 ;  /* 0x000000000008781c */ /* 0x000fe20003f4f070 */
[----:B------:R-:W-:Y:S01]  /*2ed0*/  ULEA UR7, UR15, UR5, 0x3 ;  /* 0x000000050f077291 */ /* 0x000fe2000f8e18ff */
[----:B------:R-:W-:Y:S01]  /*2ee0*/  PRMT R3, RZ, 0x654, R3 ;  /* 0x00000654ff037816 */ /* 0x000fe20000000003 */
[----:B------:R-:W-:Y:S01]  /*2ef0*/  ULEA UR8, UR15, UR16, 0x8 ;  /* 0x000000100f087291 */ /* 0x000fe2000f8e40ff */
[----:B-1----:R-:W1:Y:S01]  /*2f00*/  LDS.128 R4, [R4+0xf0] ;  /* 0x0000f00004047984 */ /* 0x002e620000000c00 */
[----:B------:R-:W-:Y:S02]  /*2f10*/  @P0 SHF.L.U32 R2, R8, 0x1f, RZ ;  /* 0x0000001f08020819 */ /* 0x000fe400000006ff */
[----:B------:R-:W-:Y:S01]  /*2f20*/  SHF.L.U32 R0, R11, 0x1f, RZ ;  /* 0x0000001f0b007819 */ /* 0x000fe200000006ff */
[----:B------:R-:W-:Y:S01]  /*2f30*/  @!PT LDS RZ, [RZ] ;  /* 0x00000000fffff984 */ /* 0x000fe20000000800 */
[----:B------:R-:W-:Y:S01]  /*2f40*/  @!PT LDS RZ, [RZ] ;  /* 0x00000000fffff984 */ /* 0x000fe20000000800 */
[----:B------:R-:W-:Y:S01]  /*2f50*/  @!PT LDS RZ, [RZ] ;  /* 0x00000000fffff984 */ /* 0x000fe20000000800 */
[----:B------:R-:W-:Y:S01]  /*2f60*/  @!PT LDS RZ, [RZ] ;  /* 0x00000000fffff984 */ /* 0x000fe20000000800 */
[----:B------:R2:W-:Y:S06]  /*2f70*/  MEMBAR.ALL.CTA ;  /* 0x0000000000007992 */ /* 0x0005ec0000008000 */
[----:B--2---:R-:W2:Y:S02]  /*2f80*/  FENCE.VIEW.ASYNC.S ;  /* 0x00000000000073c6 */ /* 0x004ea40000000000 */
[----:B--2---:R2:W-:Y:S01]  /*2f90*/  SYNCS.ARRIVE.TRANS64.RED.A1T0 RZ, [R3+URZ], RZ ;  /* 0x000000ff03ff79a7 */ /* 0x0045e200081004ff */
[----:B------:R2:W3:Y:S01]  /*2fa0*/  @P0 SYNCS.PHASECHK.TRANS64.TRYWAIT P2, [UR6], R2 ;  /* 0x00000002ff0005a7 */ /* 0x0004e20008041106 */
[----:B-1----:R-:W-:Y:S01]  /*2fb0*/  LOP3.LUT P1, RZ, R6, 0x1, RZ, 0xc0, !PT ;  /* 0x0000000106ff7812 */ /* 0x002fe2000782c0ff */
[----:B------:R-:W1:Y:S02]  /*2fc0*/  SYNCS.PHASECHK.TRANS64.TRYWAIT P0, [UR7+0xb0], R0 ;  /* 0x0000b000ff0075a7 */ /* 0x000e640008001107 */
[----:B-123--:R-:W-:Y:S10]  /*2fd0*/  @!P0 BRA `(.L_x_53) ;  /* 0x0000008000048947 */ /* 0x00eff40003800000 */
.L_x_143:
[----:B------:R-:W-:Y:S01]  /*2fe0*/  IADD3 R10, PT, PT, R10, 0x1, RZ ;  /* 0x000000010a0a7810 */ /* 0x000fe20007ffe0ff */
[----:B------:R-:W-:Y:S06]  /*2ff0*/  BRA.U !UP3, `(.L_x_54) ;  /* 0x000000010bc07547 */ /* 0x000fec000b800000 */
[----:B------:R-:W-:Y:S01]  /*3000*/  UPLOP3.LUT UP4, UPT, UPT, UPT, UPT, 0x40, 0x4 ;  /* 0x000000000004789c */ /* 0x000fe20003f8e870 */
[----:B------:R-:W-:Y:S01]  /*3010*/  UMOV UR13, UR9 ;  /* 0x00000009000d7c82 */ /* 0x000fe20008000000 */
[----:B------:R-:W-:Y:S01]  /*3020*/  UMOV UR12, UR4 ;  /* 0x00000004000c7c82 */ /* 0x000fe20008000000 */
[----:B------:R-:W-:-:S08]  /*3030*/  UMOV UR17, UR14 ;  /* 0x0000000e00117c82 */ /* 0x000fd00008000000 */
.L_x_57:
[----:B------:R-:W-:Y:S02]  /*3040*/  UIADD3 UR13, UPT, UPT, UR13, 0x1, URZ ;  /* 0x000000010d0d7890 */ /* 0x000fe4000fffe0ff */
[----:B--2---:R-:W-:Y:S02]  /*3050*/  ULEA UR6, UR17, UR5, 0x3 ;  /* 0x0000000511067291 */ /* 0x004fe4000f8e18ff */
[----:B------:R-:W-:Y:S01]  /*3060*/  UISETP.NE.AND UP0, UPT, UR13, URZ, UPT ;  /* 0x000000ff0d00728c */ /* 0x000fe2000bf05270 */
[----:B---3--:R-:W-:Y:S10]  /*3070*/  @P2 BRA `(.L_x_55) ;  /* 0x00000000000c2947 */ /* 0x008ff40003800000 */
[----:B-1----:R-:W-:Y:S04]  /*3080*/  SHF.L.U32 R3, R8, 0x1f, RZ ;  /* 0x0000001f08037819 */ /* 0x002fe800000006ff */
[----:B------:R-:W1:Y:S02]  /*3090*/  SYNCS.PHASECHK.TRANS64.TRYWAIT P0, [UR6], R3 ;  /* 0x00000003ff0075a7 */ /* 0x000e640008001106 */
[----:B-1----:R-:W-:Y:S05]  /*30a0*/  @!P0 BRA `(.L_x_56) ;  /* 0x0000007c00e88947 */ /* 0x002fea0003800000 */
.L_x_55:
[----:B------:R-:W-:Y:S01]  /*30b0*/  UISETP.NE.AND UP1, UPT, UR12, 0x1, UPT ;  /* 0x000000010c00788c */ /* 0x000fe2000bf25270 */
[----:B------:R-:W-:Y:S01]  /*30c0*/  PLOP3.LUT P2, PT, PT, PT, PT, 0x80, 0x8 ;  /* 0x000000000008781c */ /* 0x000fe20003f4f070 */
[----:B------:R-:W-:Y:S02]  /*30d0*/  UIADD3 UR14, UPT, UPT, UR17, 0x1, URZ ;  /* 0x00000001110e7890 */ /* 0x000fe4000fffe0ff */
[----:B------:R-:W-:Y:S02]  /*30e0*/  ULEA UR28, UR17, UR11, 0xb ;  /* 0x0000000b111c7291 */ /* 0x000fe4000f8e58ff */
[----:B------:R-:W-:Y:S01]  /*30f0*/  UISETP.NE.AND UP2, UPT, UR14, 0x3, UPT ;  /* 0x000000030e00788c */ /* 0x000fe2000bf45270 */
[----:B------:R-:W-:Y:S01]  /*3100*/  PLOP3.LUT P0, PT, PT, PT, UP1, 0x80, 0x8 ;  /* 0x000000000008781c */ /* 0x000fe20003f0f018 */
[----:B------:R-:W-:Y:S02]  /*3110*/  UIADD3 UR40, UPT, UPT, UR28, 0x2, URZ ;  /* 0x000000021c287890 */ /* 0x000fe4000fffe0ff */
[----:B------:R-:W-:Y:S02]  /*3120*/  USEL UR27, URZ, 0x1, UP2 ;  /* 0x00000001ff1b7887 */ /* 0x000fe40009000000 */
[----:B------:R-:W-:Y:S02]  /*3130*/  USEL UR14, UR14, URZ, UP2 ;  /* 0x000000ff0e0e7287 */ /* 0x000fe40009000000 */
[----:B------:R-:W-:Y:S02]  /*3140*/  UIADD3 UR36, UPT, UPT, UR28, 0x4, URZ ;  /* 0x000000041c247890 */ /* 0x000fe4000fffe0ff */
[----:B------:R-:W-:Y:S01]  /*3150*/  @UP1 ULEA UR26, UR14, UR5, 0x3 ;  /* 0x000000050e1a1291 */ /* 0x000fe2000f8e18ff */
[----:B------:R-:W-:Y:S01]  /*3160*/  LOP3.LUT R8, R8, UR27, RZ, 0x3c, !PT ;  /* 0x0000001b08087c12 */ /* 0x000fe2000f8e3cff */
[----:B------:R-:W-:Y:S02]  /*3170*/  UIADD3 UR32, UPT, UPT, UR28, 0x6, URZ ;  /* 0x000000061c207890 */ /* 0x000fe4000fffe0ff */
[----:B------:R-:W-:Y:S01]  /*3180*/  UIADD3 UR6, UPT, UPT, UR6, 0x18, URZ ;  /* 0x0000001806067890 */ /* 0x000fe2000fffe0ff */
[----:B-1----:R-:W-:Y:S01]  /*3190*/  @P0 SHF.L.U32 R0, R8, 0x1f, RZ ;  /* 0x0000001f08000819 */ /* 0x002fe200000006ff */
[----:B------:R-:W-:Y:S01]  /*31a0*/  UIADD3 UR12, UPT, UPT, UR12, -0x1, URZ ;  /* 0xffffffff0c0c7890 */ /* 0x000fe2000fffe0ff */
[----:B------:R-:W-:Y:S02]  /*31b0*/  UMOV UR29, 0x40004040 ;  /* 0x40004040001d7882 */ /* 0x000fe40000000000 */
[----:B------:R2:W3:Y:S01]  /*31c0*/  @P0 SYNCS.PHASECHK.TRANS64.TRYWAIT P2, [UR26], R0 ;  /* 0x00000000ff0005a7 */ /* 0x0004e2000804111a */
[----:B------:R-:W-:Y:S01]  /*31d0*/  ULEA UR26, UR17, UR10, 0xa ;  /* 0x0000000a111a7291 */ /* 0x000fe2000f8e50ff */
[----:B------:R-:W-:Y:S01]  /*31e0*/  UMOV UR27, 0x40004040 ;  /* 0x40004040001b7882 */ /* 0x000fe20000000000 */
[----:B------:R-:W-:Y:S02]  /*31f0*/  UMOV UR41, 0x40004040 ;  /* 0x4000404000297882 */ /* 0x000fe40000000000 */
[----:B------:R-:W-:Y:S02]  /*3200*/  UIADD3 UR38, UPT, UPT, UR26, 0x2, URZ ;  /* 0x000000021a267890 */ /* 0x000fe4000fffe0ff */
[----:B------:R-:W-:Y:S02]  /*3210*/  UIADD3 UR34, UPT, UPT, UR26, 0x4, URZ ;  /* 0x000000041a227890 */ /* 0x000fe4000fffe0ff */
[----:B------:R-:W-:Y:S01]  /*3220*/  UIADD3 UR30, UPT, UPT, UR26, 0x6, URZ ;  /* 0x000000061a1e7890 */ /* 0x000fe2000fffe0ff */
[----:B------:R2:W-:Y:S01]  /*3230*/  UTCHMMA gdesc[UR26], gdesc[UR28], tmem[UR8], tmem[UR24], idesc[UR25], UP4 ;  /* 0x00ff181c1a0075ea */ /* 0x0005e2000a000008 */
[----:B------:R-:W-:Y:S01]  /*3240*/  UPLOP3.LUT UP4, UPT, UPT, UPT, UPT, 0x80, 0x8 ;  /* 0x000000000008789c */ /* 0x000fe20003f8f070 */
[----:B------:R-:W-:Y:S01]  /*3250*/  UMOV UR39, 0x40004040 ;  /* 0x4000404000277882 */ /* 0x000fe20000000000 */
[----:B------:R-:W-:Y:S01]  /*3260*/  UMOV UR37, 0x40004040 ;  /* 0x4000404000257882 */ /* 0x000fe20000000000 */
[----:B------:R2:W-:Y:S01]  /*3270*/  UTCHMMA gdesc[UR38], gdesc[UR40], tmem[UR8], tmem[UR22], idesc[UR23], UPT ;  /* 0x00ff1628260075ea */ /* 0x0005e2000b800008 */
[----:B------:R-:W-:Y:S01]  /*3280*/  UMOV UR35, 0x40004040 ;  /* 0x4000404000237882 */ /* 0x000fe20000000000 */
[----:B------:R-:W-:Y:S01]  /*3290*/  UMOV UR33, 0x40004040 ;  /* 0x4000404000217882 */ /* 0x000fe20000000000 */
[----:B------:R-:W-:Y:S01]  /*32a0*/  UMOV UR31, 0x40004040 ;  /* 0x40004040001f7882 */ /* 0x000fe20000000000 */
[----:B------:R2:W-:Y:S01]  /*32b0*/  UTCHMMA gdesc[UR34], gdesc[UR36], tmem[UR8], tmem[UR20], idesc[UR21], UPT ;  /* 0x00ff1424220075ea */ /* 0x0005e2000b800008 */
[----:B------:R2:W-:Y:S01]  /*32c0*/  UTCHMMA gdesc[UR30], gdesc[UR32], tmem[UR8], tmem[UR18], idesc[UR19], UPT ;  /* 0x00ff12201e0075ea */ /* 0x0005e2000b800008 */
[----:B------:R2:W-:Y:S01]  /*32d0*/  UTCBAR [UR6], URZ ;  /* 0x000000ff060073e9 */ /* 0x0005e200080000ff */
[----:B------:R-:W-:Y:S01]  /*32e0*/  UMOV UR17, UR14 ;  /* 0x0000000e00117c82 */ /* 0x000fe20008000000 */
[----:B------:R-:W-:Y:S05]  /*32f0*/  BRA.U UP0, `(.L_x_57) ;  /* 0xfffffffd00507547 */ /* 0x000fea000b83ffff */
.L_x_54:
[----:B------:R-:W-:Y:S01]  /*3300*/  UIADD3 UR15, UPT, UPT, UR15, 0x1, URZ ;  /* 0x000000010f0f7890 */ /* 0x000fe2000fffe0ff */
[C---:B------:R-:W-:Y:S01]  /*3310*/  ISETP.NE.AND P0, PT, R10.reuse, 0x2, PT ;  /* 0x000000020a00780c */ /* 0x040fe20003f05270 */
[----:B------:R-:W-:Y:S02]  /*3320*/  UIADD3 UR7, UPT, UPT, UR7, 0xa0, URZ ;  /* 0x000000a007077890 */ /* 0x000fe4000fffe0ff */
[----:B------:R-:W-:Y:S01]  /*3330*/  UISETP.NE.AND UP0, UPT, UR15, 0x2, UPT ;  /* 0x000000020f00788c */ /* 0x000fe2000bf05270 */
[----:B-12---:R-:W-:Y:S02]  /*3340*/  SEL R0, RZ, 0x1, P0 ;  /* 0x00000001ff007807 */ /* 0x006fe40000000000 */
[----:B------:R-:W-:Y:S01]  /*3350*/  SEL R10, R10, RZ, P0 ;  /* 0x000000ff0a0a7207 */ /* 0x000fe20000000000 */
[----:B------:R-:W-:Y:S01]  /*3360*/  USEL UR6, URZ, 0x1, UP0 ;  /* 0x00000001ff067887 */ /* 0x000fe20008000000 */
[----:B------:R-:W-:Y:S01]  /*3370*/  LOP3.LUT R9, R9, R0, RZ, 0x3c, !PT ;  /* 0x0000000009097212 */ /* 0x000fe200078e3cff */
[----:B------:R-:W-:Y:S01]  /*3380*/  USEL UR15, UR15, URZ, UP0 ;  /* 0x000000ff0f0f7287 */ /* 0x000fe20008000000 */
[----:B------:R1:W-:Y:S03]  /*3390*/  UTCBAR [UR7], URZ ;  /* 0x000000ff070073e9 */ /* 0x0003e600080000ff */
[----:B------:R-:W-:Y:S01]  /*33a0*/  LOP3.LUT R11, R11, UR6, RZ, 0x3c, !PT ;  /* 0x000000060b0b7c12 */ /* 0x000fe2000f8e3cff */
[----:B------:R-:W-:Y:S07]  /*33b0*/  @P1 BRA `(.L_x_58) ;  /* 0xfffffff800a01947 */ /* 0x000fee000383ffff */
[----:B------:R-:W2:Y:S01]  /*33c0*/  S2UR UR4, SR_CgaCtaId ;  /* 0x00000000000479c3 */ /* 0x000ea20000008800 */
[----:B------:R-:W-:Y:S01]  /*33d0*/  ELECT P0, URZ, PT ;  /* 0x0000000000ff782f */ /* 0x000fe20003800000 */
[----:B------:R-:W-:Y:S01]  /*33e0*/  IMAD.MOV.U32 R0, RZ, RZ, 0x1 ;  /* 0x00000001ff007424 */ /* 0x000fe200078e00ff */
[----:B------:R-:W-:Y:S01]  /*33f0*/  UIADD3 UR5, UPT, UPT, UR5, 0xb0, URZ ;  /* 0x000000b005057890 */ /* 0x000fe2000fffe0ff */
[----:B------:R-:W-:Y:S01]  /*3400*/  SHF.L.U32 R3, R11, 0x1f, RZ ;  /* 0x0000001f0b037819 */ /* 0x000fe200000006ff */
[----:B------:R-:W-:-:S03]  /*3410*/  UMOV UR6, 0x40 ;  /* 0x0000004000067882 */ /* 0x000fc60000000000 */
[----:B------:R-:W-:Y:S01]  /*3420*/  UVIRTCOUNT.DEALLOC.SMPOOL 0x80 ;  /* 0x000000800000784c */ /* 0x000fe20000000000 */
[----:B--2---:R-:W-:Y:S02]  /*3430*/  ULEA UR4, UR4, UR6, 0x18 ;  /* 0x0000000604047291 */ /* 0x004fe4000f8ec0ff */
[----:B------:R-:W-:-:S07]  /*3440*/  ULEA UR6, UR15, UR5, 0x3 ;  /* 0x000000050f067291 */ /* 0x000fce000f8e18ff */
[----:B------:R2:W-:Y:S02]  /*3450*/  @P0 STS.U8 [UR4+0x1c], R0 ;  /* 0x00001c00ff000988 */ /* 0x0005e40008000004 */
[----:B------:R-:W4:Y:S02]  /*3460*/  SYNCS.PHASECHK.TRANS64.TRYWAIT P0, [UR6], R3 ;  /* 0x00000003ff0075a7 */ /* 0x000f240008001106 */
[----:B--2-4-:R-:W-:Y:S05]  /*3470*/  @!P0 BRA `(.L_x_59) ;  /* 0x0000007c000c8947 */ /* 0x014fea0003800000 */
.L_x_146:
[----:B-1----:R-:W-:-:S04]  /*3480*/  UIADD3 UR7, UPT, UPT, UR15, 0x1, URZ ;  /* 0x000000010f077890 */ /* 0x002fc8000fffe0ff */
[----:B------:R-:W-:-:S04]  /*3490*/  UISETP.NE.AND UP0, UPT, UR7, 0x2, UPT ;  /* 0x000000020700788c */ /* 0x000fc8000bf05270 */
[----:B------:R-:W-:Y:S02]  /*34a0*/  USEL UR6, URZ, 0x1, UP0 ;  /* 0x00000001ff067887 */ /* 0x000fe40008000000 */
[----:B------:R-:W-:-:S04]  /*34b0*/  USEL UR7, UR7, URZ, UP0 ;  /* 0x000000ff07077287 */ /* 0x000fc80008000000 */
[----:B------:R-:W-:Y:S01]  /*34c0*/  ULEA UR7, UR7, UR5, 0x3 ;  /* 0x0000000507077291 */ /* 0x000fe2000f8e18ff */
[----:B--2---:R-:W-:-:S04]  /*34d0*/  LOP3.LUT R3, R11, UR6, RZ, 0x3c, !PT ;  /* 0x000000060b037c12 */ /* 0x004fc8000f8e3cff */
[----:B------:R-:W-:-:S04]  /*34e0*/  SHF.L.U32 R3, R3, 0x1f, RZ ;  /* 0x0000001f03037819 */ /* 0x000fc800000006ff */
[----:B------:R-:W1:Y:S02]  /*34f0*/  SYNCS.PHASECHK.TRANS64.TRYWAIT P0, [UR7], R3 ;  /* 0x00000003ff0075a7 */ /* 0x000e640008001107 */
[----:B-1----:R-:W-:Y:S05]  /*3500*/  @!P0 BRA `(.L_x_60) ;  /* 0x0000007c00008947 */ /* 0x002fea0003800000 */
.L_x_148:
[----:B------:R-:W-:Y:S01]  /*3510*/  NOP ;  /* 0x0000000000007918 */ /* 0x000fe20000000000 */
[----:B-1----:R-:W1:Y:S01]  /*3520*/  LDS R0, [UR4+0x14] ;  /* 0x00001404ff007984 */ /* 0x002e620008000800 */
[----:B------:R-:W-:Y:S01]  /*3530*/  ULOP3.LUT UR6, UR16, 0xffff, URZ, 0xc0, !UPT ;  /* 0x0000ffff10067892 */ /* 0x000fe2000f8ec0ff */
[----:B------:R-:W-:Y:S01]  /*3540*/  UMOV UR8, 0xffff ;  /* 0x0000ffff00087882 */ /* 0x000fe20000000000 */
[----:B------:R-:W-:Y:S02]  /*3550*/  UMOV UR5, 0x1 ;  /* 0x0000000100057882 */ /* 0x000fe40000000000 */
[----:B------:R-:W-:-:S04]  /*3560*/  USHF.R.U32.HI UR6, URZ, 0x5, UR6 ;  /* 0x00000005ff067899 */ /* 0x000fc80008011606 */
[----:B------:R-:W-:Y:S02]  /*3570*/  USHF.L.U32 UR8, UR8, UR6, URZ ;  /* 0x0000000608087299 */ /* 0x000fe400080006ff */
[----:B------:R-:W-:-:S04]  /*3580*/  USHF.L.U32 UR5, UR5, UR6, URZ ;  /* 0x0000000605057299 */ /* 0x000fc800080006ff */
[----:B-1----:R-:W-:-:S04]  /*3590*/  LOP3.LUT R0, R0, UR8, RZ, 0xc0, !PT ;  /* 0x0000000800007c12 */ /* 0x002fc8000f8ec0ff */
[----:B------:R-:W-:-:S13]  /*35a0*/  ISETP.NE.AND P0, PT, R0, UR8, PT ;  /* 0x0000000800007c0c */ /* 0x000fda000bf05270 */
[----:B------:R-:W-:Y:S05]  /*35b0*/  @P0 BRA `(.L_x_61) ;  /* 0x0000000000580947 */ /* 0x000fea0003800000 */
[----:B------:R-:W1:Y:S02]  /*35c0*/  LDS R0, [UR4+0x18] ;  /* 0x00001804ff007984 */ /* 0x000e640008000800 */
[----:B-1----:R-:W-:-:S04]  /*35d0*/  LOP3.LUT R0, R0, UR5, RZ, 0xc0, !PT ;  /* 0x0000000500007c12 */ /* 0x002fc8000f8ec0ff */
[----:B------:R-:W-:-:S13]  /*35e0*/  ISETP.NE.AND P0, PT, R0, UR5, PT ;  /* 0x0000000500007c0c */ /* 0x000fda000bf05270 */
[----:B------:R-:W-:Y:S05]  /*35f0*/  @P0 BRA `(.L_x_62) ;  /* 0x00000000003c0947 */ /* 0x000fea0003800000 */
[----:B------:R-:W1:Y:S01]  /*3600*/  S2R R2, SR_LANEID ;  /* 0x0000000000027919 */ /* 0x000e620000000000 */
[----:B------:R-:W-:Y:S01]  /*3610*/  ULOP3.LUT UR8, URZ, UR8, URZ, 0x33, !UPT ;  /* 0x00000008ff087292 */ /* 0x000fe2000f8e33ff */
[----:B------:R-:W-:Y:S01]  /*3620*/  LOP3.LUT R4, RZ, UR5, RZ, 0x33, !PT ;  /* 0x00000005ff047c12 */ /* 0x000fe2000f8e33ff */
[----:B------:R-:W-:Y:S02]  /*3630*/  VOTEU.ANY UR7, UPT, PT ;  /* 0x0000000000077886 */ /* 0x000fe400038e0100 */
[----:B------:R-:W-:Y:S01]  /*3640*/  UFLO.U32 UR7, UR7 ;  /* 0x00000007000772bd */ /* 0x000fe200080e0000 */
[----:B------:R-:W2:Y:S01]  /*3650*/  REDUX UR5, R4 ;  /* 0x00000000040573c4 */ /* 0x000ea20000000000 */
[----:B------:R-:W-:-:S06]  /*3660*/  IMAD.U32 R0, RZ, RZ, UR8 ;  /* 0x00000008ff007e24 */ /* 0x000fcc000f8e00ff */
[----:B------:R4:W-:Y:S01]  /*3670*/  UTCATOMSWS.AND URZ, UR8 ;  /* 0x0000000800ff79e3 */ /* 0x0009e20008000000 */
[----:B------:R-:W3:Y:S01]  /*3680*/  REDUX UR6, R0 ;  /* 0x00000000000673c4 */ /* 0x000ee20000000000 */
[----:B-1----:R-:W-:Y:S01]  /*3690*/  ISETP.EQ.U32.AND P0, PT, R2, UR7, PT ;  /* 0x0000000702007c0c */ /* 0x002fe2000bf02070 */
[----:B--2---:R-:W-:Y:S01]  /*36a0*/  IMAD.U32 R2, RZ, RZ, UR5 ;  /* 0x00000005ff027e24 */ /* 0x004fe2000f8e00ff */
[----:B---3--:R-:W-:-:S11]  /*36b0*/  MOV R3, UR6 ;  /* 0x0000000600037c02 */ /* 0x008fd60008000f00 */
[----:B------:R4:W-:Y:S04]  /*36c0*/  @P0 ATOMS.AND RZ, [UR4+0x14], R3 ;  /* 0x00001403ffff098c */ /* 0x0009e8000a800004 */
[----:B------:R4:W-:Y:S01]  /*36d0*/  @P0 ATOMS.AND RZ, [UR4+0x18], R2 ;  /* 0x00001802ffff098c */ /* 0x0009e2000a800004 */
[----:B------:R-:W-:Y:S05]  /*36e0*/  BRA `(.L_x_63) ;  /* 0x0000000000147947 */ /* 0x000fea0003800000 */
.L_x_62:
[----:B------:R-:W-:Y:S02]  /*36f0*/  MOV R2, 0x3710 ;  /* 0x0000371000027802 */ /* 0x000fe40000000f00 */
[----:B---3-5:R-:W-:Y:S05]  /*3700*/  CALL.REL.NOINC `($__internal_0_$__cuda_sm10x_tcgen05_guardrail_trap_col_being_dealloced_not_returned_by_alloc) ;  /* 0x0000007c00e87944 */ /* 0x028fea0003c00000 */
[----:B------:R-:W-:Y:S05]  /*3710*/  BRA `(.L_x_63) ;  /* 0x0000000000087947 */ /* 0x000fea0003800000 */
.L_x_61:
[----:B------:R-:W-:Y:S02]  /*3720*/  MOV R2, 0x3740 ;  /* 0x0000374000027802 */ /* 0x000fe40000000f00 */
[----:B---3-5:R-:W-:Y:S05]  /*3730*/  CALL.REL.NOINC `($__internal_2_$__cuda_sm10x_tcgen05_guardrail_trap_unallocated_columns_being_dealloced) ;  /* 0x0000007c00f47944 */ /* 0x028fea0003c00000 */
.L_x_63:
[----:B------:R-:W-:Y:S01]  /*3740*/  NOP ;  /* 0x0000000000007918 */ /* 0x000fe20000000000 */
[----:B----4-:R-:W-:Y:S05]  /*3750*/  EXIT ;  /* 0x000000000000794d */ /* 0x010fea0003800000 */
.L_x_47:
[----:B------:R-:W-:-:S09]  /*3760*/  UISETP.NE.OR UP2, UPT, UR8, 0x3, !UP2 ;  /* 0x000000030800788c */ /* 0x000fd2000d745670 */
[----:B------:R-:W-:Y:S05]  /*3770*/  BRA.U UP2, `(.L_x_64) ;  /* 0x0000001102147547 */ /* 0x000fea000b800000 */
[----:B------:R-:W1:Y:S01]  /*3780*/  LDC R0, c[0x0][0xb30] ;  /* 0x0002cc00ff007b82 */ /* 0x000e620000000800 */
[----:B------:R-:W2:Y:S01]  /*3790*/  LDCU.64 UR8, c[0x0][0x888] ;  /* 0x00011100ff0877ac */ /* 0x000ea20008000a00 */
[----:B------:R-:W-:Y:S02]  /*37a0*/  HFMA2 R29, -RZ, RZ, 0, 0 ;  /* 0x00000000ff1d7431 */ /* 0x000fe400000001ff */
[----:B------:R-:W-:Y:S01]  /*37b0*/  IMAD.MOV.U32 R31, RZ, RZ, 0x1 ;  /* 0x00000001ff1f7424 */ /* 0x000fe200078e00ff */
[----:B------:R-:W-:Y:S01]  /*37c0*/  MOV R23, 0x4000 ;  /* 0x0000400000177802 */ /* 0x000fe20000000f00 */
[----:B------:R-:W4:Y:S01]  /*37d0*/  LDCU.64 UR4, c[0x0][0x890] ;  /* 0x00011200ff0477ac */ /* 0x000f220008000a00 */
[----:B------:R-:W-:Y:S01]  /*37e0*/  IMAD.MOV.U32 R30, RZ, RZ, RZ ;  /* 0x000000ffff1e7224 */ /* 0x000fe200078e00ff */
[----:B------:R-:W3:Y:S01]  /*37f0*/  LDC R19, c[0x0][0x370] ;  /* 0x0000dc00ff137b82 */ /* 0x000ee20000000800 */
[----:B------:R-:W-:Y:S01]  /*3800*/  UMOV UR7, 0x400 ;  /* 0x0000040000077882 */ /* 0x000fe20000000000 */
[----:B------:R-:W-:-:S02]  /*3810*/  UPLOP3.LUT UP1, UPT, UPT, UPT, UPT, 0x40, 0x4 ;  /* 0x000000000004789c */ /* 0x000fc40003f2e870 */
[----:B------:R-:W-:-:S04]  /*3820*/  ULEA UR7, UR37, UR7, 0x18 ;  /* 0x0000000725077291 */ /* 0x000fc8000f8ec0ff */
[----:B------:R-:W3:Y:S01]  /*3830*/  LDC R2, c[0x0][0xb0c] ;  /* 0x0002c300ff027b82 */ /* 0x000ee20000000800 */
[----:B------:R-:W-:Y:S02]  /*3840*/  UIADD3 UR13, UPT, UPT, UR7, 0x48, URZ ;  /* 0x00000048070d7890 */ /* 0x000fe4000fffe0ff */
[----:B--2---:R-:W-:Y:S02]  /*3850*/  UISETP.NE.U32.AND UP2, UPT, UR8, URZ, UPT ;  /* 0x000000ff0800728c */ /* 0x004fe4000bf45070 */
[----:B------:R-:W-:Y:S02]  /*3860*/  UIADD3 UR33, UPT, UPT, UR7, 0x30, URZ ;  /* 0x0000003007217890 */ /* 0x000fe4000fffe0ff */
[----:B----4-:R-:W-:Y:S01]  /*3870*/  UISETP.NE.U32.AND UP3, UPT, UR4, URZ, UPT ;  /* 0x000000ff0400728c */ /* 0x010fe2000bf65070 */
[----:B------:R-:W2:Y:S01]  /*3880*/  LDC R18, c[0x0][0xb20] ;  /* 0x0002c800ff127b82 */ /* 0x000ea20000000800 */
[----:B-1----:R-:W-:Y:S01]  /*3890*/  ISETP.NE.AND P1, PT, R0, 0x1, PT ;  /* 0x000000010000780c */ /* 0x002fe20003f25270 */
[----:B------:R-:W-:-:S02]  /*38a0*/  UISETP.NE.AND.EX UP2, UPT, UR9, URZ, UPT, UP2 ;  /* 0x000000ff0900728c */ /* 0x000fc4000bf45320 */
[----:B------:R-:W-:Y:S02]  /*38b0*/  UIADD3 UR25, UPT, UPT, UR7, 0x38, URZ ;  /* 0x0000003807197890 */ /* 0x000fe4000fffe0ff */
[----:B------:R-:W-:Y:S02]  /*38c0*/  UIADD3 UR17, UPT, UPT, UR7, 0x40, URZ ;  /* 0x0000004007117890 */ /* 0x000fe4000fffe0ff */
[----:B------:R-:W1:Y:S01]  /*38d0*/  LDC.64 R32, c[0x0][0x348] ;  /* 0x0000d200ff207b82 */ /* 0x000e620000000a00 */
[----:B------:R-:W-:Y:S02]  /*38e0*/  UPRMT UR13, UR37, 0x654, UR13 ;  /* 0x00000654250d7896 */ /* 0x000fe4000800000d */
[----:B------:R-:W-:-:S05]  /*38f0*/  UISETP.NE.AND.EX UP3, UPT, UR5, URZ, UPT, UP3 ;  /* 0x000000ff0500728c */ /* 0x000fca000bf65330 */
[----:B------:R-:W4:Y:S08]  /*3900*/  LDC.64 R16, c[0x0][0xb10] ;  /* 0x0002c400ff107b82 */ /* 0x000f300000000a00 */
[----:B------:R-:W1:Y:S08]  /*3910*/  LDC.64 R6, c[0x0][0xb18] ;  /* 0x0002c600ff067b82 */ /* 0x000e700000000a00 */
[----:B------:R-:W1:Y:S08]  /*3920*/  LDC.64 R4, c[0x0][0xb28] ;  /* 0x0002ca00ff047b82 */ /* 0x000e700000000a00 */
[----:B--23--:R-:W1:Y:S02]  /*3930*/  LDC R22, c[0x0][0x374] ;  /* 0x0000dd00ff167b82 */ /* 0x00ce640000000800 */
.L_x_75:
[C---:B------:R-:W-:Y:S02]  /*3940*/  LEA R0, R30.reuse, UR7, 0x3 ;  /* 0x000000071e007c11 */ /* 0x040fe4000f8e18ff */
[----:B------:R-:W-:Y:S02]  /*3950*/  SHF.L.U32 R3, R29, 0x1f, RZ ;  /* 0x0000001f1d037819 */ /* 0x000fe400000006ff */
[----:B------:R-:W-:Y:S02]  /*3960*/  LEA R24, R30, UR7, 0x4 ;  /* 0x000000071e187c11 */ /* 0x000fe4000f8e20ff */
[----:B--2---:R-:W2:Y:S02]  /*3970*/  SYNCS.PHASECHK.TRANS64.TRYWAIT P0, [R0+URZ+0x80], R3 ;  /* 0x00008003000075a7 */ /* 0x004ea400080011ff */
[----:B--2---:R-:W-:Y:S05]  /*3980*/  @!P0 BRA `(.L_x_65) ;  /* 0x0000007400f88947 */ /* 0x004fea0003800000 */
.L_x_149:
[----:B------:R-:W-:Y:S01]  /*3990*/  ISETP.GE.AND P0, PT, R72, 0x1, PT ;  /* 0x000000014800780c */ /* 0x000fe20003f06270 */
[----:B------:R-:W3:Y:S01]  /*39a0*/  LDS.128 R24, [R24+0xf0] ;  /* 0x0000f00018187984 */ /* 0x000ee20000000c00 */
[----:B--2---:R-:W-:Y:S01]  /*39b0*/  VIADD R0, R0, 0x90 ;  /* 0x0000009000007836 */ /* 0x004fe20000000000 */
[----:B------:R-:W-:Y:S01]  /*39c0*/  @!PT LDS RZ, [RZ] ;  /* 0x00000000fffff984 */ /* 0x000fe20000000800 */
[----:B------:R-:W-:Y:S01]  /*39d0*/  @!PT LDS RZ, [RZ] ;  /* 0x00000000fffff984 */ /* 0x000fe20000000800 */
[----:B------:R-:W-:Y:S01]  /*39e0*/  @!PT LDS RZ, [RZ] ;  /* 0x00000000fffff984 */ /* 0x000fe20000000800 */
[----:B------:R-:W-:Y:S01]  /*39f0*/  @!PT LDS RZ, [RZ] ;  /* 0x00000000fffff984 */ /* 0x000fe20000000800 */
[----:B------:R2:W-:Y:S06]  /*3a00*/  MEMBAR.ALL.CTA ;  /* 0x0000000000007992 */ /* 0x0005ec0000008000 */
[----:B--2---:R-:W2:Y:S01]  /*3a10*/  FENCE.VIEW.ASYNC.S ;  /* 0x00000000000073c6 */ /* 0x004ea20000000000 */
[----:B------:R-:W-:Y:S04]  /*3a20*/  PRMT R0, RZ, 0x654, R0 ;  /* 0x00000654ff007816 */ /* 0x000fe80000000000 */
[----:B--2---:R2:W-:Y:S01]  /*3a30*/  SYNCS.ARRIVE.TRANS64.RED.A1T0 RZ, [R0+URZ], RZ ;  /* 0x000000ff00ff79a7 */ /* 0x0045e200081004ff */
[----:B---3--:R-:W-:Y:S11]  /*3a40*/  LOP3.LUT P3, RZ, R26, 0x1, RZ, 0xc0, !PT ;  /* 0x000000011aff7812 */ /* 0x008ff6000786c0ff */
[----:B------:R-:W-:Y:S02]  /*3a50*/  @!UPT UIADD3 URZ, UPT, UPT, URZ, URZ, URZ ;  /* 0x000000fffffff290 */ /* 0x000fe4000fffe0ff */
[----:B------:R-:W-:Y:S02]  /*3a60*/  @P3 MOV R13, R24 ;  /* 0x00000018000d3202 */ /* 0x000fe40000000f00 */
[----:B------:R-:W-:Y:S01]  /*3a70*/  @P3 LOP3.LUT R8, R25, 0xffff, RZ, 0xc0, !PT ;  /* 0x0000ffff19083812 */ /* 0x000fe200078ec0ff */
[----:B--2---:R-:W-:Y:S06]  /*3a80*/  @!P0 BRA `(.L_x_66) ;  /* 0x0000000000a48947 */ /* 0x004fec0003800000 */
[----:B-1----:R-:W-:Y:S01]  /*3a90*/  IMAD.HI.U32 R35, R22, R7, RZ ;  /* 0x0000000716237227 */ /* 0x002fe200078e00ff */
[----:B------:R-:W-:Y:S02]  /*3aa0*/  ISETP.NE.AND P0, PT, R6, 0x1, PT ;  /* 0x000000010600780c */ /* 0x000fe40003f05270 */
[----:B------:R-:W-:Y:S01]  /*3ab0*/  ISETP.NE.AND P2, PT, R72, 0x1, PT ;  /* 0x000000014800780c */ /* 0x000fe20003f45270 */
[----:B----4-:R-:W-:Y:S01]  /*3ac0*/  IMAD.HI.U32 R34, R19, R16, RZ ;  /* 0x0000001013227227 */ /* 0x010fe200078e00ff */
[----:B------:R-:W-:Y:S02]  /*3ad0*/  SHF.R.U32.HI R35, RZ, R18, R35 ;  /* 0x00000012ff237219 */ /* 0x000fe40000011623 */
[----:B------:R-:W-:Y:S01]  /*3ae0*/  ISETP.NE.AND P4, PT, R2, 0x1, PT ;  /* 0x000000010200780c */ /* 0x000fe20003f85270 */
[----:B------:R-:W-:Y:S01]  /*3af0*/  IMAD.HI.U32 R36, R13, R16, RZ ;  /* 0x000000100d247227 */ /* 0x000fe200078e00ff */
[----:B------:R-:W-:Y:S02]  /*3b00*/  SHF.R.U32.HI R34, RZ, R17, R34 ;  /* 0x00000011ff227219 */ /* 0x000fe40000011622 */
[----:B------:R-:W-:Y:S01]  /*3b10*/  SEL R3, R22, R35, !P0 ;  /* 0x0000002316037207 */ /* 0x000fe20004000000 */
[C---:B------:R-:W-:Y:S01]  /*3b20*/  IMAD.HI.U32 R35, R8.reuse, R7, RZ ;  /* 0x0000000708237227 */ /* 0x040fe200078e00ff */
[----:B------:R-:W-:Y:S02]  /*3b30*/  SEL R11, R19, R34, !P4 ;  /* 0x00000022130b7207 */ /* 0x000fe40006000000 */
[----:B------:R-:W-:Y:S01]  /*3b40*/  SHF.R.U32.HI R36, RZ, R17, R36 ;  /* 0x00000011ff247219 */ /* 0x000fe20000011624 */
[----:B------:R-:W-:Y:S01]  /*3b50*/  IMAD.HI.U32 R38, R3, R4, RZ ;  /* 0x0000000403267227 */ /* 0x000fe200078e00ff */
[----:B------:R-:W-:Y:S03]  /*3b60*/  SHF.R.U32.HI R35, RZ, R18, R35 ;  /* 0x00000012ff237219 */ /* 0x000fe60000011623 */
[----:B------:R-:W-:Y:S01]  /*3b70*/  IMAD.HI.U32 R34, R11, R4, RZ ;  /* 0x000000040b227227 */ /* 0x000fe200078e00ff */
[----:B------:R-:W-:Y:S02]  /*3b80*/  @P2 SHF.R.U32.HI R3, RZ, R5, R38 ;  /* 0x00000005ff032219 */ /* 0x000fe40000011626 */
[----:B------:R-:W-:Y:S02]  /*3b90*/  SEL R9, R8, R35, !P0 ;  /* 0x0000002308097207 */ /* 0x000fe40004000000 */
[----:B------:R-:W-:Y:S01]  /*3ba0*/  @P2 SHF.R.U32.HI R11, RZ, R5, R34 ;  /* 0x00000005ff0b2219 */ /* 0x000fe20000011622 */
[C---:B------:R-:W-:Y:S01]  /*3bb0*/  IMAD R10, R72.reuse, R3, RZ ;  /* 0x00000003480a7224 */ /* 0x040fe200078e02ff */
[----:B------:R-:W-:Y:S01]  /*3bc0*/  SEL R3, R13, R36, !P4 ;  /* 0x000000240d037207 */ /* 0x000fe20006000000 */
[C---:B------:R-:W-:Y:S03]  /*3bd0*/  IMAD.HI.U32 R14, R9.reuse, R4, RZ ;  /* 0x00000004090e7227 */ /* 0x040fe600078e00ff */
[----:B------:R-:W-:Y:S01]  /*3be0*/  ISETP.GE.AND P0, PT, R9, R10, PT ;  /* 0x0000000a0900720c */ /* 0x000fe20003f06270 */
[C---:B------:R-:W-:Y:S01]  /*3bf0*/  IMAD R12, R72.reuse, R11, RZ ;  /* 0x0000000b480c7224 */ /* 0x040fe200078e02ff */
[-C--:B------:R-:W-:Y:S04]  /*3c00*/  SHF.R.U32.HI R14, RZ, R5.reuse, R14 ;  /* 0x00000005ff0e7219 */ /* 0x080fe8000001160e */
[----:B------:R-:W-:Y:S02]  /*3c10*/  ISETP.GE.OR P0, PT, R3, R12, P0 ;  /* 0x0000000c0300720c */ /* 0x000fe40000706670 */
[----:B------:R-:W-:Y:S05]  /*3c20*/  SEL R15, R9, R14, !P2 ;  /* 0x0000000e090f7207 */ /* 0x000fea0005000000 */
[----:B------:R-:W-:Y:S04]  /*3c30*/  IMAD.MOV R14, RZ, RZ, -R15 ;  /* 0x000000ffff0e7224 */ /* 0x000fe800078e0a0f */
[----:B------:R-:W-:Y:S02]  /*3c40*/  IMAD R14, R72, R14, R9 ;  /* 0x0000000e480e7224 */ /* 0x000fe400078e0209 */
[C---:B------:R-:W-:Y:S05]  /*3c50*/  @!P0 IMAD.HI.U32 R10, R3.reuse, R4, RZ ;  /* 0x00000004030a8227 */ /* 0x040fea00078e00ff */
[----:B------:R-:W-:Y:S04]  /*3c60*/  @!P0 SHF.R.U32.HI R10, RZ, R5, R10 ;  /* 0x00000005ff0a8219 */ /* 0x000fe8000001160a */
[----:B------:R-:W-:Y:S01]  /*3c70*/  @!P0 SEL R0, R3, R10, !P2 ;  /* 0x0000000a03008207 */ /* 0x000fe20005000000 */
[----:B------:R-:W-:Y:S03]  /*3c80*/  IMAD.MOV R10, RZ, RZ, -R3 ;  /* 0x000000ffff0a7224 */ /* 0x000fe600078e0a03 */
[----:B------:R-:W-:Y:S01]  /*3c90*/  @!P0 IADD3 R15, PT, PT, R15, -R0, RZ ;  /* 0x800000000f0f8210 */ /* 0x000fe20007ffe0ff */
[----:B------:R-:W-:Y:S01]  /*3ca0*/  @!P0 IMAD R0, R11, R14, R0 ;  /* 0x0000000e0b008224 */ /* 0x000fe200078e0200 */
[----:B------:R-:W-:Y:S01]  /*3cb0*/  IADD3 R11, PT, PT, -R9, RZ, RZ ;  /* 0x000000ff090b7210 */ /* 0x000fe20007ffe1ff */
[----:B------:R-:W-:Y:S02]  /*3cc0*/  IMAD R13, R2, R10, R13 ;  /* 0x0000000a020d7224 */ /* 0x000fe400078e020d */
[----:B------:R-:W-:Y:S02]  /*3cd0*/  @!P0 IMAD R9, R15, R72, R3 ;  /* 0x000000480f098224 */ /* 0x000fe400078e0203 */
[----:B------:R-:W-:Y:S02]  /*3ce0*/  @!P0 IMAD.MOV.U32 R3, RZ, RZ, R0 ;  /* 0x000000ffff038224 */ /* 0x000fe400078e0000 */
[----:B------:R-:W-:Y:S02]  /*3cf0*/  IMAD R8, R6, R11, R8 ;  /* 0x0000000b06087224 */ /* 0x000fe400078e0208 */
[----:B------:R-:W-:Y:S02]  /*3d00*/  IMAD R13, R3, R2, R13 ;  /* 0x00000002030d7224 */ /* 0x000fe400078e020d */
[----:B------:R-:W-:Y:S02]  /*3d10*/  IMAD R8, R9, R6, R8 ;  /* 0x0000000609087224 */ /* 0x000fe400078e0208 */
.L_x_66:
[----:B------:R-:W-:Y:S05]  /*3d20*/  BRA.U UP1, `(.L_x_67) ;  /* 0x0000000101107547 */ /* 0x000fea000b800000 */
[----:B------:R-:W-:Y:S04]  /*3d30*/  MOV R0, UR6 ;  /* 0x0000000600007c02 */ /* 0x000fe80008000f00 */
[----:B------:R-:W-:Y:S04]  /*3d40*/  SHF.L.U32 R3, R0, 0x1f, RZ ;  /* 0x0000001f00037819 */ /* 0x000fe800000006ff */
[----:B------:R-:W2:Y:S02]  /*3d50*/  SYNCS.PHASECHK.TRANS64.TRYWAIT P0, [UR7+0x78], R3 ;  /* 0x00007803ff0075a7 */ /* 0x000ea40008001107 */
[----:B--2---:R-:W-:Y:S05]  /*3d60*/  @!P0 BRA `(.L_x_68) ;  /* 0x0000007400148947 */ /* 0x004fea0003800000 */
.L_x_67:
[----:B------:R-:W-:Y:S02]  /*3d70*/  R2UR UR35, R21 ;  /* 0x00000000152372ca */ /* 0x000fe400000e0000 */
[----:B------:R-:W-:Y:S02]  /*3d80*/  R2UR UR34, R20 ;  /* 0x00000000142272ca */ /* 0x000fe400000e0000 */
[----:B------:R-:W-:Y:S02]  /*3d90*/  ISETP.NE.U32.AND P2, PT, RZ, UR4, PT ;  /* 0x00000004ff007c0c */ /* 0x000fe4000bf45070 */
[----:B------:R-:W-:Y:S02]  /*3da0*/  SHF.L.U32 R12, R31, 0x1f, RZ ;  /* 0x0000001f1f0c7819 */ /* 0x000fe400000006ff */
[----:B------:R-:W-:Y:S05]  /*3db0*/  ISETP.NE.AND.EX P2, PT, RZ, UR5, PT, P2 ;  /* 0x00000005ff007c0c */ /* 0x000fea000bf45320 */
[----:B------:R-:W-:Y:S02]  /*3dc0*/  USHF.L.U32 UR35, UR35, 0x7, URZ ;  /* 0x0000000723237899 */ /* 0x000fe400080006ff */
[----:B------:R-:W-:Y:S01]  /*3dd0*/  USHF.L.U32 UR34, UR34, 0x8, URZ ;  /* 0x0000000822227899 */ /* 0x000fe200080006ff */
[----:B------:R-:W-:Y:S11]  /*3de0*/  BRA.U !UP3, `(.L_x_69) ;  /* 0x000000010b347547 */ /* 0x000ff6000b800000 */
[----:B------:R-:W-:Y:S01]  /*3df0*/  UPLOP3.LUT UP0, UPT, UPT, UPT, UP2, 0x80, 0x8 ;  /* 0x000000000008789c */ /* 0x000fe20003f0f020 */
[----:B--2---:R-:W-:Y:S02]  /*3e00*/  HFMA2 R0, -RZ, RZ, 0, 5.9604644775390625e-08 ;  /* 0x00000001ff007431 */ /* 0x004fe400000001ff */
[----:B------:R-:W-:Y:S03]  /*3e10*/  IMAD.MOV.U32 R155, RZ, RZ, 0x1 ;  /* 0x00000001ff9b7424 */ /* 0x000fe600078e00ff */
[----:B------:R-:W-:Y:S05]  /*3e20*/  PLOP3.LUT P0, PT, PT, PT, UP0, 0x80, 0x8 ;  /* 0x000000000008781c */ /* 0x000fea0003f0f008 */
[----:B------:R-:W2:Y:S01]  /*3e30*/  @UP0 LDCU.64 UR10, c[0x0][0x888] ;  /* 0x00011100ff0a07ac */ /* 0x000ea20008000a00 */
[----:B------:R-:W-:Y:S07]  /*3e40*/  @UP0 UIMAD UR8, UR36, UR4, URZ ;  /* 0x00000004240802a4 */ /* 0x000fee000f8e02ff */
[----:B------:R-:W-:Y:S01]  /*3e50*/  @!P0 PRMT R155, R0, 0x7610, R155 ;  /* 0x00007610009b8816 */ /* 0x000fe2000000009b */
[----:B--2---:R-:W-:Y:S03]  /*3e60*/  @UP0 UIMAD.WIDE UR10, UR8, 0x4, UR10 ;  /* 0x00000004080a08a5 */ /* 0x004fe6000f8e020a */
[----:B------:R-:W2:Y:S03]  /*3e70*/  @!UP0 LDCU UR8, c[0x0][0x880] ;  /* 0x00011000ff0887ac */ /* 0x000ea60008000800 */
[----:B------:R-:W-:Y:S01]  /*3e80*/  IMAD.U32 R10, RZ, RZ, UR10 ;  /* 0x0000000aff0a7e24 */ /* 0x000fe2000f8e00ff */
[----:B------:R-:W-:Y:S05]  /*3e90*/  MOV R11, UR11 ;  /* 0x0000000b000b7c02 */ /* 0x000fea0008000f00 */
[----:B-----5:R3:W5:Y:S02]  /*3ea0*/  @P0 LDG.E R81, desc[UR46][R10.64] ;  /* 0x0000002e0a510981 */ /* 0x020764000c1e1900 */
[----:B--23--:R-:W-:Y:S07]  /*3eb0*/  @!P0 IMAD.U32 R81, RZ, RZ, UR8 ;  /* 0x00000008ff518e24 */ /* 0x00cfee000f8e00ff */
.L_x_69:
[----:B-----5:R-:W-:Y:S01]  /*3ec0*/  @!P2 FSETP.EQ.AND P0, PT, R81, RZ, PT ;  /* 0x000000ff5100a20b */ /* 0x020fe20003f02000 */
[----:B------:R-:W-:Y:S01]  /*3ed0*/  @!UPT UIADD3 URZ, UPT, UPT, URZ, URZ, URZ ;  /* 0x000000fffffff290 */ /* 0x000fe2000fffe0ff */
[----:B------:R-:W-:Y:S11]  /*3ee0*/  @!P2 BRA `(.L_x_70) ;  /* 0x000000000014a947 */ /* 0x000ff60003800000 */
[----:B------:R-:W-:Y:S02]  /*3ef0*/  LOP3.LUT P2, RZ, R155, 0xff, RZ, 0xc0, !PT ;  /* 0x000000ff9bff7812 */ /* 0x000fe4000784c0ff */
[----:B------:R-:W-:Y:S04]  /*3f00*/  PLOP3.LUT P0, PT, PT, PT, UP0, 0x80, 0x8 ;  /* 0x000000000008781c */ /* 0x000fe80003f0f008 */
[----:B------:R-:W-:Y:S07]  /*3f10*/  PLOP3.LUT P0, PT, P0, PT, PT, 0x8, 0x80 ;  /* 0x000000000080781c */ /* 0x000fee000070e170 */
[----:B------:R-:W-:Y:S11]  /*3f20*/  @P2 FSETP.EQ.AND P0, PT, R81, RZ, PT ;  /* 0x000000ff5100220b */ /* 0x000ff60003f02000 */
[----:B------:R-:W-:Y:S02]  /*3f30*/  @!UPT UIADD3 URZ, UPT, UPT, URZ, URZ, URZ ;  /* 0x000000fffffff290 */ /* 0x000fe4000fffe0ff */
.L_x_70:
[----:B------:R-:W3:Y:S01]  /*3f40*/  SYNCS.PHASECHK.TRANS64.TRYWAIT P2, [UR7+0x50], R12 ;  /* 0x0000500cff0075a7 */ /* 0x000ee20008041107 */
[----:B------:R-:W-:Y:S04]  /*3f50*/  ELECT P4, URZ, PT ;  /* 0x0000000000ff782f */ /* 0x000fe80003880000 */
[----:B------:R-:W-:Y:S11]  /*3f60*/  PLOP3.LUT P4, PT, P0, P4, PT, 0xf2, 0x2f ;  /* 0x00000000002f781c */ /* 0x000ff60000789e72 */
[----:B------:R-:W-:Y:S02]  /*3f70*/  @!UPT UIADD3 URZ, UPT, UPT, URZ, URZ, URZ ;  /* 0x000000fffffff290 */ /* 0x000fe4000fffe0ff */
[----:B-1----:R-:W-:Y:S05]  /*3f80*/  @!P4 IADD3 R9, P0, PT, R32, 0x580, RZ ;  /* 0x000005802009c810 */ /* 0x002fea0007f1e0ff */
[----:B--2---:R-:W-:Y:S01]  /*3f90*/  @!P4 IMAD.X R0, RZ, RZ, R33, P0 ;  /* 0x000000ffff00c224 */ /* 0x004fe200000e0621 */
[----:B---3--:R-:W-:Y:S07]  /*3fa0*/  @!P2 BRA `(.L_x_71) ;  /* 0x00000070009ca947 */ /* 0x008fee0003800000 */
.L_x_152:
[----:B------:R-:W-:Y:S01]  /*3fb0*/  @!P4 R2UR UR8, R0 ;  /* 0x000000000008c2ca */ /* 0x000fe200000e0000 */
[----:B------:R-:W-:Y:S01]  /*3fc0*/  VOTEU.ALL UP1, P4 ;  /* 0x0000000000ff7886 */ /* 0x000fe20002020000 */
[----:B------:R-:W-:Y:S01]  /*3fd0*/  @!P4 R2UR UR9, R9 ;  /* 0x000000000909c2ca */ /* 0x000fe200000e0000 */
[----:B------:R-:W-:Y:S01]  /*3fe0*/  @!P4 IMAD.MOV.U32 R0, RZ, RZ, 0x4000 ;  /* 0x00004000ff00c424 */ /* 0x000fe200078e00ff */
[----:B------:R-:W-:Y:S01]  /*3ff0*/  UMOV UR10, 0x0 ;  /* 0x00000000000a7882 */ /* 0x000fe20000000000 */
[----:B------:R-:W-:Y:S01]  /*4000*/  UMOV UR11, 0x10000000 ;  /* 0x10000000000b7882 */ /* 0x000fe20000000000 */
[----:B------:R-:W-:Y:S01]  /*4010*/  @!UP1 UIADD3 UR32, UPT, UPT, UR7, 0x400, URZ ;  /* 0x0000040007209890 */ /* 0x000fe2000fffe0ff */
[----:B------:R-:W-:Y:S01]  /*4020*/  @!P4 IADD3 R9, P0, PT, R32, 0x580, RZ ;  /* 0x000005802009c810 */ /* 0x000fe20007f1e0ff */
[----:B------:R-:W-:Y:S05]  /*4030*/  VOTEU.ALL UP1, P4 ;  /* 0x0000000000ff7886 */ /* 0x000fea0002020000 */
[----:B------:R-:W-:Y:S01]  /*4040*/  IMAD.U32 R11, RZ, RZ, UR8 ;  /* 0x00000008ff0b7e24 */ /* 0x000fe2000f8e00ff */
[----:B------:R-:W-:Y:S01]  /*4050*/  UPRMT UR8, UR37, 0x654, UR33 ;  /* 0x0000065425087896 */ /* 0x000fe20008000021 */
[----:B------:R-:W-:Y:S03]  /*4060*/  IMAD.U32 R10, RZ, RZ, UR9 ;  /* 0x00000009ff0a7e24 */ /* 0x000fe6000f8e00ff */
[----:B------:R-:W-:Y:S02]  /*4070*/  @!P4 R2UR UR15, R11 ;  /* 0x000000000b0fc2ca */ /* 0x000fe400000e0000 */
[----:B------:R-:W-:Y:S11]  /*4080*/  @!P4 R2UR UR14, R10 ;  /* 0x000000000a0ec2ca */ /* 0x000ff600000e0000 */
[----:B------:R-:W-:Y:S02]  /*4090*/  @!UPT UIADD3 URZ, UPT, UPT, URZ, URZ, URZ ;  /* 0x000000fffffff290 */ /* 0x000fe4000fffe0ff */
[----:B------:R2:W-:Y:S01]  /*40a0*/  @!UP1 UTMALDG.3D [UR32], [UR14], desc[UR10] ;  /* 0x00000a200e0095b4 */ /* 0x0005e20008011000 */
[----:B------:R3:W-:Y:S01]  /*40b0*/  @!P4 SYNCS.ARRIVE.TRANS64.RED.A0TR RZ, [UR7+0x30], R0 ;  /* 0x00003000ffffc9a7 */ /* 0x0007e20008300407 */
[----:B------:R-:W-:Y:S01]  /*40c0*/  SYNCS.ARRIVE.TRANS64.RED.A1T0 RZ, [UR8], RZ ;  /* 0x000000ffffff79a7 */ /* 0x000fe20008100408 */
[----:B---3--:R-:W-:Y:S01]  /*40d0*/  @!P4 IMAD.X R0, RZ, RZ, R33, P0 ;  /* 0x000000ffff00c224 */ /* 0x008fe200000e0621 */
[----:B------:R-:W3:Y:S02]  /*40e0*/  SYNCS.PHASECHK.TRANS64.TRYWAIT P2, [UR7+0x58], R12 ;  /* 0x0000580cff0075a7 */ /* 0x000ee40008041107 */
[----:B--23--:R-:W-:Y:S05]  /*40f0*/  @!P2 BRA `(.L_x_72) ;  /* 0x000000700060a947 */ /* 0x00cfea0003800000 */
.L_x_154:
        /* <DEDUP_REMOVED lines=8> */
[----:B------:R-:W-:Y:S01]  /*4180*/  @!UP1 UIADD3 UR24, UPT, UPT, UR7, 0x4400, URZ ;  /* 0x0000440007189890 */ /* 0x000fe2000fffe0ff */
[----:B------:R-:W-:Y:S01]  /*4190*/  VOTEU.ALL UP1, P4 ;  /* 0x0000000000ff7886 */ /* 0x000fe20002020000 */
[----:B------:R-:W-:Y:S01]  /*41a0*/  UMOV UR27, UR35 ;  /* 0x00000023001b7c82 */ /* 0x000fe20008000000 */
[----:B------:R-:W-:Y:S02]  /*41b0*/  UMOV UR28, UR36 ;  /* 0x00000024001c7c82 */ /* 0x000fe40008000000 */
[----:B------:R-:W-:Y:S01]  /*41c0*/  IMAD.U32 R11, RZ, RZ, UR8 ;  /* 0x00000008ff0b7e24 */ /* 0x000fe2000f8e00ff */
[----:B------:R-:W-:Y:S01]  /*41d0*/  UPRMT UR8, UR37, 0x654, UR25 ;  /* 0x0000065425087896 */ /* 0x000fe20008000019 */
[----:B------:R-:W-:Y:S02]  /*41e0*/  IMAD.U32 R10, RZ, RZ, UR9 ;  /* 0x00000009ff0a7e24 */ /* 0x000fe4000f8e00ff */
[----:B------:R-:W-:Y:S01]  /*41f0*/  @!P4 IMAD.X R20, RZ, RZ, R33, P0 ;  /* 0x000000ffff14c224 */ /* 0x000fe200000e0621 */
[----:B------:R-:W-:Y:S02]  /*4200*/  @!P4 R2UR UR15, R11 ;  /* 0x000000000b0fc2ca */ /* 0x000fe400000e0000 */
[----:B------:R-:W-:Y:S11]  /*4210*/  @!P4 R2UR UR14, R10 ;  /* 0x000000000a0ec2ca */ /* 0x000ff600000e0000 */
[----:B------:R-:W-:Y:S02]  /*4220*/  @!UPT UIADD3 URZ, UPT, UPT, URZ, URZ, URZ ;  /* 0x000000fffffff290 */ /* 0x000fe4000fffe0ff */
[----:B------:R2:W-:Y:S01]  /*4230*/  @!UP1 UTMALDG.3D [UR24], [UR14], desc[UR10] ;  /* 0x00000a180e0095b4 */ /* 0x0005e20008011000 */
[----:B------:R2:W-:Y:S01]  /*4240*/  @!P4 SYNCS.ARRIVE.TRANS64.RED.A0TR RZ, [UR7+0x38], R0 ;  /* 0x00003800ffffc9a7 */ /* 0x0005e20008300407 */
[----:B------:R-:W-:Y:S01]  /*4250*/  SYNCS.ARRIVE.TRANS64.RED.A1T0 RZ, [UR8], RZ ;  /* 0x000000ffffff79a7 */ /* 0x000fe20008100408 */
[----:B------:R-:W3:Y:S02]  /*4260*/  SYNCS.PHASECHK.TRANS64.TRYWAIT P2, [UR7+0x60], R12 ;  /* 0x0000600cff0075a7 */ /* 0x000ee40008041107 */
[----:B--23--:R-:W-:Y:S05]  /*4270*/  @!P2 BRA `(.L_x_73) ;  /* 0x000000700018a947 */ /* 0x00cfea0003800000 */
.L_x_156:
[----:B------:R-:W2:Y:S01]  /*4280*/  LDC.64 R14, c[0x0][0xb10] ;  /* 0x0002c400ff0e7b82 */ /* 0x000ea20000000a00 */
[----:B------:R-:W-:Y:S01]  /*4290*/  @!P4 R2UR UR8, R20 ;  /* 0x000000001408c2ca */ /* 0x000fe200000e0000 */
[----:B------:R-:W-:Y:S01]  /*42a0*/  VOTEU.ALL UP1, P4 ;  /* 0x0000000000ff7886 */ /* 0x000fe20002020000 */
[----:B------:R-:W-:Y:S01]  /*42b0*/  @!P4 R2UR UR9, R21 ;  /* 0x000000001509c2ca */ /* 0x000fe200000e0000 */
[----:B------:R-:W-:Y:S01]  /*42c0*/  UMOV UR10, 0x0 ;  /* 0x00000000000a7882 */ /* 0x000fe20000000000 */
[----:B------:R-:W-:Y:S03]  /*42d0*/  UMOV UR11, 0x10000000 ;  /* 0x10000000000b7882 */ /* 0x000fe60000000000 */
[----:B------:R-:W3:Y:S01]  /*42e0*/  LDC.64 R10, c[0x0][0xb18] ;  /* 0x0002c600ff0a7b82 */ /* 0x000ee20000000a00 */
[----:B------:R-:W-:Y:S01]  /*42f0*/  @!UP1 UIADD3 UR18, UPT, UPT, UR34, 0x80, URZ ;  /* 0x0000008022129890 */ /* 0x000fe2000fffe0ff */
[----:B------:R-:W-:Y:S01]  /*4300*/  @P3 SHF.R.U32.HI R28, RZ, 0x10, R25 ;  /* 0x00000010ff1c3819 */ /* 0x000fe20000011619 */
[----:B------:R-:W-:Y:S01]  /*4310*/  @!UP1 UIADD3 UR16, UPT, UPT, UR7, 0x8400, URZ ;  /* 0x0000840007109890 */ /* 0x000fe2000fffe0ff */
[----:B------:R-:W-:Y:S01]  /*4320*/  VIADD R30, R30, 0x1 ;  /* 0x000000011e1e7836 */ /* 0x000fe20000000000 */
[----:B------:R-:W-:Y:S03]  /*4330*/  VOTEU.ALL UP1, P4 ;  /* 0x0000000000ff7886 */ /* 0x000fe60002020000 */
[----:B------:R-:W5:Y:S01]  /*4340*/  @!P1 LDC R0, c[0x0][0xb20] ;  /* 0x0002c800ff009b82 */ /* 0x000f620000000800 */
[----:B------:R-:W-:Y:S01]  /*4350*/  UMOV UR19, UR35 ;  /* 0x0000002300137c82 */ /* 0x000fe20008000000 */
[----:B------:R-:W-:Y:S01]  /*4360*/  IMAD.U32 R21, RZ, RZ, UR8 ;  /* 0x00000008ff157e24 */ /* 0x000fe2000f8e00ff */
[----:B------:R-:W-:Y:S05]  /*4370*/  UMOV UR20, UR36 ;  /* 0x0000002400147c82 */ /* 0x000fea0008000000 */
[----:B-1----:R-:W1:Y:S01]  /*4380*/  @!P1 LDC R3, c[0x0][0xb0c] ;  /* 0x0002c300ff039b82 */ /* 0x002e620000000800 */
[----:B------:R-:W-:Y:S01]  /*4390*/  IMAD.U32 R20, RZ, RZ, UR9 ;  /* 0x00000009ff147e24 */ /* 0x000fe2000f8e00ff */
[----:B------:R-:W-:Y:S01]  /*43a0*/  UPRMT UR8, UR37, 0x654, UR17 ;  /* 0x0000065425087896 */ /* 0x000fe20008000011 */
[----:B------:R-:W-:Y:S03]  /*43b0*/  @!P4 R2UR UR15, R21 ;  /* 0x00000000150fc2ca */ /* 0x000fe600000e0000 */
[----:B------:R-:W-:Y:S01]  /*43c0*/  @!P4 R2UR UR14, R20 ;  /* 0x00000000140ec2ca */ /* 0x000fe200000e0000 */
[----:B------:R-:W-:Y:S11]  /*43d0*/  @!P4 IMAD.MOV.U32 R20, RZ, RZ, 0x4000 ;  /* 0x00004000ff14c424 */ /* 0x000ff600078e00ff */
[----:B------:R-:W-:Y:S01]  /*43e0*/  @!UPT UIADD3 URZ, UPT, UPT, URZ, URZ, URZ ;  /* 0x000000fffffff290 */ /* 0x000fe2000fffe0ff */
[----:B------:R1:W-:Y:S01]  /*43f0*/  @!UP1 UTMALDG.3D [UR16], [UR14], desc[UR10] ;  /* 0x00000a100e0095b4 */ /* 0x0003e20008011000 */
[----:B------:R1:W-:Y:S02]  /*4400*/  @!P4 SYNCS.ARRIVE.TRANS64.RED.A0TR RZ, [UR7+0x40], R20 ;  /* 0x00004014ffffc9a7 */ /* 0x0003e40008300407 */
[----:B-1----:R-:W-:Y:S01]  /*4410*/  @!P1 ISETP.NE.AND P2, PT, R3, 0x1, PT ;  /* 0x000000010300980c */ /* 0x002fe20003f45270 */
[C---:B--2---:R-:W-:Y:S01]  /*4420*/  @!P1 IMAD.HI.U32 R14, R13.reuse, R14, RZ ;  /* 0x0000000e0d0e9227 */ /* 0x044fe200078e00ff */
[----:B---3--:R-:W-:Y:S03]  /*4430*/  @!P1 ISETP.NE.AND P0, PT, R10, 0x1, PT ;  /* 0x000000010a00980c */ /* 0x008fe60003f05270 */
[C---:B------:R-:W-:Y:S01]  /*4440*/  @!P1 IMAD.HI.U32 R11, R8.reuse, R11, RZ ;  /* 0x0000000b080b9227 */ /* 0x040fe200078e00ff */
[----:B------:R-:W-:Y:S04]  /*4450*/  @!P1 SHF.R.U32.HI R14, RZ, R15, R14 ;  /* 0x0000000fff0e9219 */ /* 0x000fe8000001160e */
[----:B-----5:R-:W-:Y:S01]  /*4460*/  @!P1 SHF.R.U32.HI R9, RZ, R0, R11 ;  /* 0x00000000ff099219 */ /* 0x020fe2000001160b */
[----:B------:R-:W-:Y:S01]  /*4470*/  SYNCS.ARRIVE.TRANS64.RED.A1T0 RZ, [UR8], RZ ;  /* 0x000000ffffff79a7 */ /* 0x000fe20008100408 */
[----:B------:R-:W-:Y:S02]  /*4480*/  @!P1 SEL R14, R13, R14, !P2 ;  /* 0x0000000e0d0e9207 */ /* 0x000fe40005000000 */
[----:B------:R-:W-:Y:S01]  /*4490*/  @!P1 SEL R9, R8, R9, !P0 ;  /* 0x0000000908099207 */ /* 0x000fe20004000000 */
[----:B------:R-:W1:Y:S04]  /*44a0*/  SYNCS.PHASECHK.TRANS64.TRYWAIT P5, [UR7+0x68], R12 ;  /* 0x0000680cff0075a7 */ /* 0x000e6800080a1107 */
[----:B------:R-:W-:Y:S02]  /*44b0*/  @!P1 IMAD.IADD R0, R9, 0x1, -R14 ;  /* 0x0000000109009824 */ /* 0x000fe400078e0a0e */
[----:B------:R-:W-:Y:S02]  /*44c0*/  @!P1 IMAD.IADD R9, R14, 0x1, -R9 ;  /* 0x000000010e099824 */ /* 0x000fe400078e0a09 */
[----:B------:R-:W-:Y:S02]  /*44d0*/  @!P1 IMAD R13, R0, R3, R13 ;  /* 0x00000003000d9224 */ /* 0x000fe400078e020d */
[----:B------:R-:W-:Y:S01]  /*44e0*/  @!P1 IMAD R8, R9, R10, R8 ;  /* 0x0000000a09089224 */ /* 0x000fe200078e0208 */
[----:B-1----:R-:W-:Y:S06]  /*44f0*/  @!P5 BRA `(.L_x_74) ;  /* 0x0000006c0090d947 */ /* 0x002fec0003800000 */
.L_x_158:
[----:B-1----:R-:W-:Y:S01]  /*4500*/  @!P4 IADD3 R3, P0, PT, R32, 0x580, RZ ;  /* 0x000005802003c810 */ /* 0x002fe20007f1e0ff */
[----:B------:R-:W-:Y:S01]  /*4510*/  VOTEU.ALL UP1, P4 ;  /* 0x0000000000ff7886 */ /* 0x000fe20002020000 */
[----:B------:R-:W-:Y:S01]  /*4520*/  UMOV UR18, 0x0 ;  /* 0x0000000000127882 */ /* 0x000fe20000000000 */
[----:B------:R-:W-:Y:S01]  /*4530*/  UMOV UR19, 0x10000000 ;  /* 0x1000000000137882 */ /* 0x000fe20000000000 */
[----:B------:R-:W-:Y:S01]  /*4540*/  @!P4 R2UR UR9, R3 ;  /* 0x000000000309c2ca */ /* 0x000fe200000e0000 */
[----:B------:R-:W-:Y:S01]  /*4550*/  @!P4 IMAD.X R0, RZ, RZ, R33, P0 ;  /* 0x000000ffff00c224 */ /* 0x000fe200000e0621 */
[----:B------:R-:W-:Y:S01]  /*4560*/  @!UP1 UIADD3 UR10, UPT, UPT, UR34, 0xc0, URZ ;  /* 0x000000c0220a9890 */ /* 0x000fe2000fffe0ff */
[----:B------:R-:W-:Y:S01]  /*4570*/  ISETP.NE.AND P0, PT, R30, 0x2, PT ;  /* 0x000000021e00780c */ /* 0x000fe20003f05270 */
[----:B------:R-:W-:Y:S01]  /*4580*/  UMOV UR11, UR35 ;  /* 0x00000023000b7c82 */ /* 0x000fe20008000000 */
[----:B------:R-:W-:Y:S01]  /*4590*/  UMOV UR12, UR36 ;  /* 0x00000024000c7c82 */ /* 0x000fe20008000000 */
[----:B------:R-:W-:Y:S01]  /*45a0*/  @!P4 R2UR UR8, R0 ;  /* 0x000000000008c2ca */ /* 0x000fe200000e0000 */
[----:B------:R-:W-:Y:S01]  /*45b0*/  IMAD.IADD R20, R8, 0x1, R154 ;  /* 0x0000000108147824 */ /* 0x000fe200078e029a */
[----:B------:R-:W-:Y:S01]  /*45c0*/  @P3 R2UR UR36, R28 ;  /* 0x000000001c2432ca */ /* 0x000fe200000e0000 */
[----:B------:R-:W-:Y:S01]  /*45d0*/  IMAD.IADD R21, R13, 0x1, R156 ;  /* 0x000000010d157824 */ /* 0x000fe200078e029c */
[----:B------:R-:W-:Y:S02]  /*45e0*/  SEL R0, RZ, 0x1, P0 ;  /* 0x00000001ff007807 */ /* 0x000fe40000000000 */
[----:B------:R-:W-:Y:S01]  /*45f0*/  LOP3.LUT R31, R31, 0x1, RZ, 0x3c, !PT ;  /* 0x000000011f1f7812 */ /* 0x000fe200078e3cff */
[----:B------:R-:W-:Y:S01]  /*4600*/  IMAD.U32 R10, RZ, RZ, UR9 ;  /* 0x00000009ff0a7e24 */ /* 0x000fe2000f8e00ff */
[----:B------:R-:W-:Y:S01]  /*4610*/  @!UP1 UIADD3 UR9, UPT, UPT, UR7, 0x48, URZ ;  /* 0x0000004807099890 */ /* 0x000fe2000fffe0ff */
[----:B------:R-:W-:Y:S02]  /*4620*/  LOP3.LUT R29, R29, R0, RZ, 0x3c, !PT ;  /* 0x000000001d1d7212 */ /* 0x000fe400078e3cff */
[----:B------:R-:W-:Y:S02]  /*4630*/  SEL R30, R30, RZ, P0 ;  /* 0x000000ff1e1e7207 */ /* 0x000fe40000000000 */
[----:B------:R-:W-:Y:S01]  /*4640*/  IMAD.U32 R11, RZ, RZ, UR8 ;  /* 0x00000008ff0b7e24 */ /* 0x000fe2000f8e00ff */
[----:B------:R-:W-:Y:S01]  /*4650*/  @!P4 R2UR UR14, R10 ;  /* 0x000000000a0ec2ca */ /* 0x000fe200000e0000 */
[----:B------:R-:W-:Y:S01]  /*4660*/  @!UP1 UIADD3 UR8, UPT, UPT, UR7, 0xc400, URZ ;  /* 0x0000c40007089890 */ /* 0x000fe2000fffe0ff */
[----:B------:R-:W-:Y:S02]  /*4670*/  VOTEU.ALL UP1, P4 ;  /* 0x0000000000ff7886 */ /* 0x000fe40002020000 */
[----:B------:R-:W-:Y:S11]  /*4680*/  @!P4 R2UR UR15, R11 ;  /* 0x000000000b0fc2ca */ /* 0x000ff600000e0000 */
[----:B------:R-:W-:Y:S02]  /*4690*/  @!UPT UIADD3 URZ, UPT, UPT, URZ, URZ, URZ ;  /* 0x000000fffffff290 */ /* 0x000fe4000fffe0ff */
[----:B------:R2:W-:Y:S01]  /*46a0*/  @!UP1 UTMALDG.3D [UR8], [UR14], desc[UR18] ;  /* 0x000012080e0095b4 */ /* 0x0005e20008011000 */
[----:B------:R2:W-:Y:S01]  /*46b0*/  @!P4 SYNCS.ARRIVE.TRANS64.RED.A0TR RZ, [UR7+0x48], R23 ;  /* 0x00004817ffffc9a7 */ /* 0x0005e20008300407 */
[----:B------:R-:W-:Y:S01]  /*46c0*/  UPLOP3.LUT UP1, UPT, UPT, UPT, UPT, 0x80, 0x8 ;  /* 0x000000000008789c */ /* 0x000fe20003f2f070 */
[----:B------:R-:W-:Y:S01]  /*46d0*/  SYNCS.ARRIVE.TRANS64.RED.A1T0 RZ, [UR13], RZ ;  /* 0x000000ffffff79a7 */ /* 0x000fe2000810040d */
[----:B------:R-:W-:Y:S09]  /*46e0*/  @P3 BRA `(.L_x_75) ;  /* 0xfffffff000943947 */ /* 0x000ff2000383ffff */
[----:B------:R-:W-:-:S04]  /*46f0*/  SHF.L.U32 R3, R31, 0x1f, RZ ;  /* 0x0000001f1f037819 */ /* 0x000fc800000006ff */
[----:B------:R-:W1:Y:S02]  /*4700*/  SYNCS.PHASECHK.TRANS64.TRYWAIT P0, [UR7+0x50], R3 ;  /* 0x00005003ff0075a7 */ /* 0x000e640008001107 */
[----:B-1----:R-:W-:Y:S05]  /*4710*/  @!P0 BRA `(.L_x_76) ;  /* 0x0000006c00208947 */ /* 0x002fea0003800000 */
.L_x_160:
[----:B------:R-:W3:Y:S02]  /*4720*/  SYNCS.PHASECHK.TRANS64.TRYWAIT P0, [UR7+0x58], R3 ;  /* 0x00005803ff0075a7 */ /* 0x000ee40008001107 */
[----:B---3--:R-:W-:Y:S05]  /*4730*/  @!P0 BRA `(.L_x_77) ;  /* 0x0000006c00308947 */ /* 0x008fea0003800000 */
.L_x_162:
[----:B------:R-:W3:Y:S02]  /*4740*/  SYNCS.PHASECHK.TRANS64.TRYWAIT P0, [UR7+0x60], R3 ;  /* 0x00006003ff0075a7 */ /* 0x000ee40008001107 */
[----:B---3--:R-:W-:Y:S05]  /*4750*/  @!P0 BRA `(.L_x_78) ;  /* 0x0000006c00408947 */ /* 0x008fea0003800000 */
.L_x_164:
[----:B-1----:R-:W-:-:S07]  /*4760*/  MOV R0, UR7 ;  /* 0x0000000700007c02 */ /* 0x002fce0008000f00 */
.L_x_79:
[----:B-1----:R-:W-:-:S04]  /*4770*/  SHF.L.U32 R3, R31, 0x1f, RZ ;  /* 0x0000001f1f037819 */ /* 0x002fc800000006ff */
[----:B------:R1:W3:Y:S03]  /*4780*/  SYNCS.PHASECHK.TRANS64.TRYWAIT P0, [R0+URZ+0x68], R3 ;  /* 0x00006803000075a7 */ /* 0x0002e600080011ff */
[----:B---3--:R-:W-:Y:S05]  /*4790*/  @!P0 NANOSLEEP.SYNCS 0x989680 ;  /* 0x009896800000895d */ /* 0x008fea0003900000 */
[----:B------:R-:W3:Y:S02]  /*47a0*/  @!P0 SYNCS.PHASECHK.TRANS64 P0, [R0+URZ+0x68], R3 ;  /* 0x00006803000085a7 */ /* 0x000ee400080010ff */
[----:B--23--:R-:W-:Y:S05]  /*47b0*/  @P0 EXIT ;  /* 0x000000000000094d */ /* 0x00cfea0003800000 */
[----:B------:R-:W-:Y:S05]  /*47c0*/  BRA `(.L_x_79) ;  /* 0xfffffffc00e87947 */ /* 0x000fea000383ffff */
.L_x_64:
[----:B------:R-:W-:-:S06]  /*47d0*/  UISETP.GE.AND UP1, UPT, UR8, 0x4, UPT ;  /* 0x000000040800788c */ /* 0x000fcc000bf26270 */
[----:B------:R-:W-:-:S13]  /*47e0*/  PLOP3.LUT P0, PT, PT, PT, UP1, 0x80, 0x8 ;  /* 0x000000000008781c */ /* 0x000fda0003f0f018 */
[----:B------:R-:W-:Y:S05]  /*47f0*/  @!P0 EXIT ;  /* 0x000000000000894d */ /* 0x000fea0003800000 */
[----:B------:R-:W-:Y:S01]  /*4800*/  BAR.SYNC.DEFER_BLOCKING 0x6, 0xa0 ;  /* 0x0182800000007b1d */ /* 0x000fe20000010000 */
[C---:B------:R-:W-:Y:S01]  /*4810*/  IMAD.SHL.U32 R3, R170.reuse, 0x40, RZ ;  /* 0x00000040aa037824 */ /* 0x040fe200078e00ff */
[C---:B------:R-:W-:Y:S01]  /*4820*/  LOP3.LUT R161, R170.reuse, 0x1, RZ, 0xc0, !PT ;  /* 0x00000001aaa17812 */ /* 0x040fe200078ec0ff */
[C---:B------:R-:W-:Y:S02]  /*4830*/  IMAD.U32 R79, R170.reuse, 0x10000, RZ ;  /* 0x00010000aa4f7824 */ /* 0x040fe400078e00ff */
[----:B------:R-:W-:Y:S02]  /*4840*/  HFMA2 R167, -RZ, RZ, 0, 5.9604644775390625e-08 ;  /* 0x00000001ffa77431 */ /* 0x000fe400000001ff */
[C---:B------:R-:W-:Y:S01]  /*4850*/  IMAD.SHL.U32 R160, R170.reuse, 0x8, RZ ;  /* 0x00000008aaa07824 */ /* 0x040fe200078e00ff */
[----:B------:R-:W-:Y:S01]  /*4860*/  UMOV UR48, 0x400 ;  /* 0x0000040000307882 */ /* 0x000fe20000000000 */
[----:B------:R-:W1:Y:S01]  /*4870*/  LDC R159, c[0x0][0x370] ;  /* 0x0000dc00ff9f7b82 */ /* 0x000e620000000800 */
[----:B------:R-:W-:Y:S01]  /*4880*/  ULEA UR48, UR37, UR48, 0x18 ;  /* 0x0000003025307291 */ /* 0x000fe2000f8ec0ff */
[----:B------:R-:W-:Y:S01]  /*4890*/  ISETP.NE.U32.AND P0, PT, R161, 0x1, PT ;  /* 0x00000001a100780c */ /* 0x000fe20003f05070 */
[----:B------:R-:W-:Y:S01]  /*48a0*/  IMAD.MOV.U32 R169, RZ, RZ, 0x2 ;  /* 0x00000002ffa97424 */ /* 0x000fe200078e00ff */
[----:B------:R-:W-:Y:S01]  /*48b0*/  LOP3.LUT R5, R3, 0x1c0, RZ, 0xc0, !PT ;  /* 0x000001c003057812 */ /* 0x000fe200078ec0ff */
[----:B------:R-:W-:Y:S01]  /*48c0*/  UIADD3 UR4, UPT, UPT, UR48, 0x400, URZ ;  /* 0x0000040030047890 */ /* 0x000fe2000fffe0ff */
[----:B------:R-:W-:Y:S01]  /*48d0*/  LOP3.LUT R79, R79, 0x600000, RZ, 0xc0, !PT ;  /* 0x006000004f4f7812 */ /* 0x000fe200078ec0ff */
[----:B------:R-:W-:Y:S01]  /*48e0*/  IMAD.MOV.U32 R168, RZ, RZ, 0x4 ;  /* 0x00000004ffa87424 */ /* 0x000fe200078e00ff */
[----:B------:R-:W2:Y:S01]  /*48f0*/  LDC R74, c[0x0][0xb0c] ;  /* 0x0002c300ff4a7b82 */ /* 0x000ea20000000800 */
[----:B------:R-:W-:Y:S01]  /*4900*/  R2P PR, R170, 0x6 ;  /* 0x00000006aa007804 */ /* 0x000fe20000000000 */
[----:B------:R-:W-:Y:S01]  /*4910*/  IMAD.MOV.U32 R76, RZ, RZ, RZ ;  /* 0x000000ffff4c7224 */ /* 0x000fe200078e00ff */
[----:B------:R-:W-:Y:S01]  /*4920*/  LOP3.LUT R160, R5, 0x38, R160, 0xf8, !PT ;  /* 0x0000003805a07812 */ /* 0x000fe200078ef8a0 */
[----:B------:R-:W-:Y:S01]  /*4930*/  IMAD.MOV.U32 R166, RZ, RZ, RZ ;  /* 0x000000ffffa67224 */ /* 0x000fe200078e00ff */
[----:B------:R-:W-:Y:S01]  /*4940*/  P2R R2, PR, RZ, 0x1 ;  /* 0x00000001ff027803 */ /* 0x000fe20000000000 */
[----:B------:R-:W-:Y:S01]  /*4950*/  IMAD.MOV.U32 R173, RZ, RZ, RZ ;  /* 0x000000ffffad7224 */ /* 0x000fe200078e00ff */
[----:B------:R-:W-:Y:S01]  /*4960*/  LOP3.LUT R160, R160, 0x1e00, R3, 0xf8, !PT ;  /* 0x00001e00a0a07812 */ /* 0x000fe200078ef803 */
[----:B------:R-:W4:Y:S01]  /*4970*/  LDC R157, c[0x0][0xb20] ;  /* 0x0002c800ff9d7b82 */ /* 0x000f220000000800 */
[----:B------:R-:W3:Y:S01]  /*4980*/  LDS R0, [UR48+0x110] ;  /* 0x00011030ff007984 */ /* 0x000ee20008000800 */
[----:B------:R-:W-:Y:S01]  /*4990*/  LOP3.LUT R170, R170, 0x60, RZ, 0xc0, !PT ;  /* 0x00000060aaaa7812 */ /* 0x000fe200078ec0ff */
[----:B------:R-:W-:Y:S01]  /*49a0*/  IMAD.U32 R163, RZ, RZ, UR4 ;  /* 0x00000004ffa37e24 */ /* 0x000fe2000f8e00ff */
[----:B------:R-:W-:Y:S01]  /*49b0*/  MOV R165, RZ ;  /* 0x000000ff00a57202 */ /* 0x000fe20000000f00 */
[----:B------:R-:W1:Y:S01]  /*49c0*/  LDCU.64 UR52, c[0x0][0x348] ;  /* 0x00006900ff3477ac */ /* 0x000e620008000a00 */
[----:B------:R-:W-:-:S02]  /*49d0*/  SEL R169, R169, 0xfffffffe, !P1 ;  /* 0xfffffffea9a97807 */ /* 0x000fc40004800000 */
[----:B------:R-:W1:Y:S01]  /*49e0*/  LDC R73, c[0x0][0xb30] ;  /* 0x0002cc00ff497b82 */ /* 0x000e620000000800 */
[----:B------:R-:W-:Y:S01]  /*49f0*/  SEL R168, R168, 0xfffffffc, !P2 ;  /* 0xfffffffca8a87807 */ /* 0x000fe20005000000 */
[----:B------:R-:W1:Y:S01]  /*4a00*/  LDCU.64 UR38, c[0x0][0x888] ;  /* 0x00011100ff2677ac */ /* 0x000e620008000a00 */
[----:B------:R-:W1:Y:S05]  /*4a10*/  LDCU.64 UR44, c[0x0][0x890] ;  /* 0x00011200ff2c77ac */ /* 0x000e6a0008000a00 */
[----:B------:R-:W1:Y:S01]  /*4a20*/  LDC.64 R152, c[0x0][0xb10] ;  /* 0x0002c400ff987b82 */ /* 0x000e620000000a00 */
[----:B------:R-:W-:Y:S01]  /*4a30*/  UMOV UR49, URZ ;  /* 0x000000ff00317c82 */ /* 0x000fe20008000000 */
[----:B------:R-:W-:-:S06]  /*4a40*/  UMOV UR51, URZ ;  /* 0x000000ff00337c82 */ /* 0x000fcc0008000000 */
[----:B------:R-:W1:Y:S08]  /*4a50*/  LDC.64 R70, c[0x0][0xb18] ;  /* 0x0002c600ff467b82 */ /* 0x000e700000000a00 */
[----:B------:R-:W1:Y:S08]  /*4a60*/  LDC.64 R68, c[0x0][0xb28] ;  /* 0x0002ca00ff447b82 */ /* 0x000e700000000a00 */
[----:B------:R-:W1:Y:S01]  /*4a70*/  LDC.64 R150, c[0x0][0x8b0] ;  /* 0x00022c00ff967b82 */ /* 0x000e620000000a00 */
[----:B---3--:R-:W-:-:S07]  /*4a80*/  IMAD.IADD R79, R0, 0x1, R79 ;  /* 0x00000001004f7824 */ /* 0x008fce00078e024f */
[----:B------:R-:W3:Y:S08]  /*4a90*/  LDC.64 R148, c[0x0][0x8a8] ;  /* 0x00022a00ff947b82 */ /* 0x000ef00000000a00 */
[----:B--2-4-:R-:W1:Y:S02]  /*4aa0*/  LDC R158, c[0x0][0x374] ;  /* 0x0000dd00ff9e7b82 */ /* 0x014e640000000800 */
.L_x_123:
[----:B------:R-:W-:Y:S02]  /*4ab0*/  LEA R0, R173, UR48, 0x3 ;  /* 0x00000030ad007c11 */ /* 0x000fe4000f8e18ff */
[----:B------:R-:W-:Y:S02]  /*4ac0*/  SHF.L.U32 R3, R165, 0x1f, RZ ;  /* 0x0000001fa5037819 */ /* 0x000fe400000006ff */
[----:B-1----:R-:W-:Y:S02]  /*4ad0*/  LEA R16, R173, UR48, 0x4 ;  /* 0x00000030ad107c11 */ /* 0x002fe4000f8e20ff */
[----:B------:R-:W2:Y:S02]  /*4ae0*/  SYNCS.PHASECHK.TRANS64.TRYWAIT P0, [R0+URZ+0x80], R3 ;  /* 0x00008003000075a7 */ /* 0x000ea400080011ff */
[----:B--2---:R-:W-:Y:S05]  /*4af0*/  @!P0 BRA `(.L_x_80) ;  /* 0x0000006800708947 */ /* 0x004fea0003800000 */
.L_x_165:
[----:B------:R-:W4:Y:S01]  /*4b00*/  LDC.64 R12, c[0x0][0xb10] ;  /* 0x0002c400ff0c7b82 */ /* 0x000f220000000a00 */
[----:B------:R-:W3:Y:S01]  /*4b10*/  LDS.128 R16, [R16+0xf0] ;  /* 0x0000f00010107984 */ /* 0x000ee20000000c00 */
[----:B-1----:R-:W-:Y:S01]  /*4b20*/  ISETP.NE.AND P1, PT, R73, 0x1, PT ;  /* 0x000000014900780c */ /* 0x002fe20003f25270 */
[----:B--2---:R-:W-:Y:S01]  /*4b30*/  VIADD R0, R0, 0x90 ;  /* 0x0000009000007836 */ /* 0x004fe20000000000 */
[----:B------:R-:W-:Y:S04]  /*4b40*/  ISETP.GE.AND P0, PT, R72, 0x1, PT ;  /* 0x000000014800780c */ /* 0x000fe80003f06270 */
[----:B------:R-:W1:Y:S01]  /*4b50*/  LDC.64 R10, c[0x0][0xb18] ;  /* 0x0002c600ff0a7b82 */ /* 0x000e620000000a00 */
[----:B------:R-:W-:Y:S01]  /*4b60*/  PRMT R0, RZ, 0x654, R0 ;  /* 0x00000654ff007816 */ /* 0x000fe20000000000 */
[----:B------:R-:W-:Y:S01]  /*4b70*/  @!PT LDS RZ, [RZ] ;  /* 0x00000000fffff984 */ /* 0x000fe20000000800 */
[----:B------:R-:W-:Y:S01]  /*4b80*/  @!PT LDS RZ, [RZ] ;  /* 0x00000000fffff984 */ /* 0x000fe20000000800 */
[----:B------:R-:W-:Y:S01]  /*4b90*/  @!PT LDS RZ, [RZ] ;  /* 0x00000000fffff984 */ /* 0x000fe20000000800 */
[----:B------:R-:W-:Y:S01]  /*4ba0*/  @!PT LDS RZ, [RZ] ;  /* 0x00000000fffff984 */ /* 0x000fe20000000800 */
[----:B------:R2:W-:Y:S06]  /*4bb0*/  MEMBAR.ALL.CTA ;  /* 0x0000000000007992 */ /* 0x0005ec0000008000 */
[----:B--2---:R-:W2:Y:S01]  /*4bc0*/  FENCE.VIEW.ASYNC.S ;  /* 0x00000000000073c6 */ /* 0x004ea20000000000 */
[----:B------:R-:W1:Y:S08]  /*4bd0*/  @!P1 LDC R14, c[0x0][0xb20] ;  /* 0x0002c800ff0e9b82 */ /* 0x000e700000000800 */
[----:B------:R-:W1:Y:S01]  /*4be0*/  @!P1 LDC R9, c[0x0][0xb0c] ;  /* 0x0002c300ff099b82 */ /* 0x000e620000000800 */
[----:B--2---:R2:W-:Y:S01]  /*4bf0*/  SYNCS.ARRIVE.TRANS64.RED.A1T0 RZ, [R0+URZ], RZ ;  /* 0x000000ff00ff79a7 */ /* 0x0045e200081004ff */
[----:B---3--:R-:W-:Y:S04]  /*4c00*/  LOP3.LUT P4, RZ, R18, 0x1, RZ, 0xc0, !PT ;  /* 0x0000000112ff7812 */ /* 0x008fe8000788c0ff */
[----:B------:R-:W-:Y:S09]  /*4c10*/  P2R R171, PR, RZ, 0x10 ;  /* 0x00000010ffab7803 */ /* 0x000ff20000000000 */
[----:B------:R-:W-:Y:S02]  /*4c20*/  @P4 MOV R77, R16 ;  /* 0x00000010004d4202 */ /* 0x000fe40000000f00 */
[----:B------:R-:W-:Y:S01]  /*4c30*/  @P4 LOP3.LUT R75, R17, 0xffff, RZ, 0xc0, !PT ;  /* 0x0000ffff114b4812 */ /* 0x000fe200078ec0ff */
[----:B--2-4-:R-:W-:Y:S06]  /*4c40*/  @!P0 BRA `(.L_x_81) ;  /* 0x0000000000a48947 */ /* 0x014fec0003800000 */
[----:B------:R-:W-:Y:S01]  /*4c50*/  IMAD.HI.U32 R24, R158, R71, RZ ;  /* 0x000000479e187227 */ /* 0x000fe200078e00ff */
[----:B------:R-:W-:Y:S02]  /*4c60*/  ISETP.NE.AND P0, PT, R70, 0x1, PT ;  /* 0x000000014600780c */ /* 0x000fe40003f05270 */
[----:B------:R-:W-:Y:S01]  /*4c70*/  ISETP.NE.AND P2, PT, R72, 0x1, PT ;  /* 0x000000014800780c */ /* 0x000fe20003f45270 */
[-C--:B------:R-:W-:Y:S01]  /*4c80*/  IMAD.HI.U32 R22, R159, R152.reuse, RZ ;  /* 0x000000989f167227 */ /* 0x080fe200078e00ff */
[----:B------:R-:W-:Y:S02]  /*4c90*/  SHF.R.U32.HI R23, RZ, R157, R24 ;  /* 0x0000009dff177219 */ /* 0x000fe40000011618 */
[----:B------:R-:W-:Y:S01]  /*4ca0*/  ISETP.NE.AND P3, PT, R74, 0x1, PT ;  /* 0x000000014a00780c */ /* 0x000fe20003f65270 */
[----:B------:R-:W-:Y:S01]  /*4cb0*/  IMAD.HI.U32 R28, R75, R71, RZ ;  /* 0x000000474b1c7227 */ /* 0x000fe200078e00ff */
[----:B------:R-:W-:Y:S02]  /*4cc0*/  SHF.R.U32.HI R22, RZ, R153, R22 ;  /* 0x00000099ff167219 */ /* 0x000fe40000011616 */
[----:B------:R-:W-:Y:S01]  /*4cd0*/  SEL R3, R158, R23, !P0 ;  /* 0x000000179e037207 */ /* 0x000fe20004000000 */
[----:B------:R-:W-:Y:S01]  /*4ce0*/  IMAD.HI.U32 R26, R77, R152, RZ ;  /* 0x000000984d1a7227 */ /* 0x000fe200078e00ff */
[----:B------:R-:W-:Y:S03]  /*4cf0*/  SEL R7, R159, R22, !P3 ;  /* 0x000000169f077207 */ /* 0x000fe60005800000 */
[-C--:B------:R-:W-:Y:S01]  /*4d00*/  IMAD.HI.U32 R22, R3, R68.reuse, RZ ;  /* 0x0000004403167227 */ /* 0x080fe200078e00ff */
[----:B------:R-:W-:Y:S03]  /*4d10*/  SHF.R.U32.HI R26, RZ, R153, R26 ;  /* 0x00000099ff1a7219 */ /* 0x000fe6000001161a */
[----:B------:R-:W-:Y:S01]  /*4d20*/  IMAD.HI.U32 R24, R7, R68, RZ ;  /* 0x0000004407187227 */ /* 0x000fe200078e00ff */
[----:B------:R-:W-:Y:S02]  /*4d30*/  @P2 SHF.R.U32.HI R3, RZ, R69, R22 ;  /* 0x00000045ff032219 */ /* 0x000fe40000011616 */
[----:B------:R-:W-:Y:S02]  /*4d40*/  SHF.R.U32.HI R22, RZ, R157, R28 ;  /* 0x0000009dff167219 */ /* 0x000fe4000001161c */
[----:B------:R-:W-:Y:S01]  /*4d50*/  @P2 SHF.R.U32.HI R7, RZ, R69, R24 ;  /* 0x00000045ff072219 */ /* 0x000fe20000011618 */
[C---:B------:R-:W-:Y:S01]  /*4d60*/  IMAD R2, R72.reuse, R3, RZ ;  /* 0x0000000348027224 */ /* 0x040fe200078e02ff */
[----:B------:R-:W-:Y:S02]  /*4d70*/  SEL R5, R75, R22, !P0 ;  /* 0x000000164b057207 */ /* 0x000fe40004000000 */
[----:B------:R-:W-:Y:S01]  /*4d80*/  SEL R3, R77, R26, !P3 ;  /* 0x0000001a4d037207 */ /* 0x000fe20005800000 */
[----:B------:R-:W-:Y:S01]  /*4d90*/  IMAD R4, R72, R7, RZ ;  /* 0x0000000748047224 */ /* 0x000fe200078e02ff */
[C---:B------:R-:W-:Y:S01]  /*4da0*/  ISETP.GE.AND P0, PT, R5.reuse, R2, PT ;  /* 0x000000020500720c */ /* 0x040fe20003f06270 */
[----:B------:R-:W-:Y:S03]  /*4db0*/  IMAD.HI.U32 R6, R5, R68, RZ ;  /* 0x0000004405067227 */ /* 0x000fe600078e00ff */
[----:B------:R-:W-:Y:S01]  /*4dc0*/  ISETP.GE.OR P0, PT, R3, R4, P0 ;  /* 0x000000040300720c */ /* 0x000fe20000706670 */
[----:B------:R-:W-:Y:S01]  /*4dd0*/  IMAD.MOV R4, RZ, RZ, -R3 ;  /* 0x000000ffff047224 */ /* 0x000fe200078e0a03 */
[-C--:B------:R-:W-:Y:S03]  /*4de0*/  SHF.R.U32.HI R6, RZ, R69.reuse, R6 ;  /* 0x00000045ff067219 */ /* 0x080fe60000011606 */
[----:B------:R-:W-:Y:S01]  /*4df0*/  IMAD R77, R74, R4, R77 ;  /* 0x000000044a4d7224 */ /* 0x000fe200078e024d */
[----:B------:R-:W-:Y:S05]  /*4e00*/  SEL R15, R5, R6, !P2 ;  /* 0x00000006050f7207 */ /* 0x000fea0005000000 */
[----:B------:R-:W-:Y:S02]  /*4e10*/  IMAD.MOV R6, RZ, RZ, -R15 ;  /* 0x000000ffff067224 */ /* 0x000fe400078e0a0f */
[C---:B------:R-:W-:Y:S04]  /*4e20*/  @!P0 IMAD.HI.U32 R2, R3.reuse, R68, RZ ;  /* 0x0000004403028227 */ /* 0x040fe800078e00ff */
[----:B------:R-:W-:Y:S01]  /*4e30*/  IMAD R6, R72, R6, R5 ;  /* 0x0000000648067224 */ /* 0x000fe200078e0205 */
[----:B------:R-:W-:Y:S04]  /*4e40*/  @!P0 SHF.R.U32.HI R2, RZ, R69, R2 ;  /* 0x00000045ff028219 */ /* 0x000fe80000011602 */
[----:B------:R-:W-:Y:S02]  /*4e50*/  @!P0 SEL R0, R3, R2, !P2 ;  /* 0x0000000203008207 */ /* 0x000fe40005000000 */
[----:B------:R-:W-:Y:S02]  /*4e60*/  IADD3 R2, PT, PT, -R5, RZ, RZ ;  /* 0x000000ff05027210 */ /* 0x000fe40007ffe1ff */
[----:B------:R-:W-:Y:S01]  /*4e70*/  @!P0 IADD3 R8, PT, PT, R15, -R0, RZ ;  /* 0x800000000f088210 */ /* 0x000fe20007ffe0ff */
[----:B------:R-:W-:Y:S02]  /*4e80*/  @!P0 IMAD R0, R7, R6, R0 ;  /* 0x0000000607008224 */ /* 0x000fe400078e0200 */
[----:B------:R-:W-:Y:S02]  /*4e90*/  IMAD R75, R70, R2, R75 ;  /* 0x00000002464b7224 */ /* 0x000fe400078e024b */
[----:B------:R-:W-:Y:S02]  /*4ea0*/  @!P0 IMAD R5, R8, R72, R3 ;  /* 0x0000004808058224 */ /* 0x000fe400078e0203 */
[----:B------:R-:W-:Y:S04]  /*4eb0*/  @!P0 IMAD.MOV.U32 R3, RZ, RZ, R0 ;  /* 0x000000ffff038224 */ /* 0x000fe800078e0000 */
[----:B------:R-:W-:Y:S02]  /*4ec0*/  IMAD R77, R3, R74, R77 ;  /* 0x0000004a034d7224 */ /* 0x000fe400078e024d */
[----:B------:R-:W-:Y:S07]  /*4ed0*/  IMAD R75, R5, R70, R75 ;  /* 0x00000046054b7224 */ /* 0x000fee00078e024b */
.L_x_81:
[----:B-1----:R-:W-:Y:S01]  /*4ee0*/  @!P1 ISETP.NE.AND P0, PT, R10, 0x1, PT ;  /* 0x000000010a00980c */ /* 0x002fe20003f05270 */
[----:B------:R-:W-:Y:S01]  /*4ef0*/  @!P1 IMAD.HI.U32 R3, R75, R11, RZ ;  /* 0x0000000b4b039227 */ /* 0x000fe200078e00ff */
[----:B------:R-:W-:Y:S01]  /*4f00*/  R2UR UR42, R21 ;  /* 0x00000000152a72ca */ /* 0x000fe200000e0000 */
[----:B------:R-:W-:Y:S01]  /*4f10*/  BSSY.RECONVERGENT B6, `(.L_x_82) ;  /* 0x0000031000067945 */ /* 0x000fe20003800200 */
[----:B------:R-:W-:Y:S01]  /*4f20*/  R2UR UR41, R20 ;  /* 0x00000000142972ca */ /* 0x000fe200000e0000 */
[----:B------:R-:W-:Y:S01]  /*4f30*/  @!P1 IMAD.HI.U32 R0, R77, R12, RZ ;  /* 0x0000000c4d009227 */ /* 0x000fe200078e00ff */
[----:B------:R-:W-:Y:S02]  /*4f40*/  @!P1 SHF.R.U32.HI R2, RZ, R14, R3 ;  /* 0x0000000eff029219 */ /* 0x000fe40000011603 */
[----:B------:R-:W-:Y:S01]  /*4f50*/  @!P1 ISETP.NE.AND P2, PT, R9, 0x1, PT ;  /* 0x000000010900980c */ /* 0x000fe20003f45270 */
[----:B------:R-:W-:Y:S01]  /*4f60*/  VIADD R173, R173, 0x1 ;  /* 0x00000001adad7836 */ /* 0x000fe20000000000 */
[----:B------:R-:W-:Y:S02]  /*4f70*/  @!P1 SEL R2, R75, R2, !P0 ;  /* 0x000000024b029207 */ /* 0x000fe40004000000 */
[----:B------:R-:W-:Y:S02]  /*4f80*/  @!P1 SHF.R.U32.HI R0, RZ, R13, R0 ;  /* 0x0000000dff009219 */ /* 0x000fe40000011600 */
[----:B------:R-:W-:Y:S01]  /*4f90*/  LOP3.LUT P0, RZ, R163, 0x3f0, RZ, 0xc0, !PT ;  /* 0x000003f0a3ff7812 */ /* 0x000fe2000780c0ff */
[----:B------:R-:W-:Y:S01]  /*4fa0*/  USHF.L.U32 UR42, UR42, 0x7, URZ ;  /* 0x000000072a2a7899 */ /* 0x000fe200080006ff */
[----:B------:R-:W-:Y:S01]  /*4fb0*/  @!P1 SEL R3, R77, R0, !P2 ;  /* 0x000000004d039207 */ /* 0x000fe20005000000 */
[----:B------:R-:W-:Y:S01]  /*4fc0*/  USHF.L.U32 UR41, UR41, 0x8, URZ ;  /* 0x0000000829297899 */ /* 0x000fe200080006ff */
[----:B------:R-:W-:Y:S03]  /*4fd0*/  @P4 SHF.R.U32.HI R164, RZ, 0x10, R17 ;  /* 0x00000010ffa44819 */ /* 0x000fe60000011611 */
[----:B------:R-:W-:Y:S02]  /*4fe0*/  @!P1 IMAD.IADD R0, R2, 0x1, -R3 ;  /* 0x0000000102009824 */ /* 0x000fe400078e0a03 */
[----:B------:R-:W-:Y:S02]  /*4ff0*/  @!P1 IMAD.IADD R2, R3, 0x1, -R2 ;  /* 0x0000000103029824 */ /* 0x000fe400078e0a02 */
[----:B------:R-:W-:Y:S02]  /*5000*/  @!P1 IMAD R77, R0, R9, R77 ;  /* 0x00000009004d9224 */ /* 0x000fe400078e024d */
[----:B------:R-:W-:Y:S01]  /*5010*/  @!P1 IMAD R75, R2, R10, R75 ;  /* 0x0000000a024b9224 */ /* 0x000fe200078e024b */
[----:B------:R-:W-:Y:S06]  /*5020*/  @!P0 BRA `(.L_x_83) ;  /* 0x00000000007c8947 */ /* 0x000fec0003800000 */
[----:B------:R-:W1:Y:S01]  /*5030*/  LDCU.64 UR8, c[0x4][0x80] ;  /* 0x01001000ff0877ac */ /* 0x000e620008000a00 */
[----:B------:R-:W-:Y:S01]  /*5040*/  MOV R2, 0x0 ;  /* 0x0000000000027802 */ /* 0x000fe20000000f00 */
[----:B------:R-:W-:Y:S02]  /*5050*/  HFMA2 R12, -RZ, RZ, 0, 5.9604644775390625e-08 ;  /* 0x00000001ff0c7431 */ /* 0x000fe400000001ff */
[----:B------:R-:W-:Y:S01]  /*5060*/  IMAD.MOV.U32 R8, RZ, RZ, 0x70 ;  /* 0x00000070ff087424 */ /* 0x000fe200078e00ff */
[----:B------:R2:W3:Y:S01]  /*5070*/  LDC.64 R14, c[0x4][R2] ;  /* 0x01000000020e7b82 */ /* 0x0004e20000000a00 */
[----:B------:R-:W4:Y:S01]  /*5080*/  LDCU.64 UR6, c[0x4][0x88] ;  /* 0x01001100ff0677ac */ /* 0x000f220008000a00 */
[----:B------:R-:W-:Y:S01]  /*5090*/  IMAD.MOV.U32 R13, RZ, RZ, RZ ;  /* 0x000000ffff0d7224 */ /* 0x000fe200078e00ff */
[----:B------:R-:W2:Y:S01]  /*50a0*/  LDCU.64 UR4, c[0x4][0x8] ;  /* 0x01000100ff0477ac */ /* 0x000ea20008000a00 */
[----:B-1----:R-:W-:Y:S01]  /*50b0*/  MOV R5, UR9 ;  /* 0x0000000900057c02 */ /* 0x002fe20008000f00 */
[----:B------:R-:W-:Y:S01]  /*50c0*/  IMAD.U32 R4, RZ, RZ, UR8 ;  /* 0x00000008ff047e24 */ /* 0x000fe2000f8e00ff */
[----:B----4-:R-:W-:Y:S01]  /*50d0*/  MOV R7, UR7 ;  /* 0x0000000700077c02 */ /* 0x010fe20008000f00 */
[----:B------:R-:W-:Y:S01]  /*50e0*/  IMAD.U32 R6, RZ, RZ, UR6 ;  /* 0x00000006ff067e24 */ /* 0x000fe2000f8e00ff */
[----:B--2---:R-:W-:Y:S01]  /*50f0*/  MOV R11, UR5 ;  /* 0x00000005000b7c02 */ /* 0x004fe20008000f00 */
[----:B------:R-:W-:Y:S02]  /*5100*/  IMAD.U32 R10, RZ, RZ, UR4 ;  /* 0x00000004ff0a7e24 */ /* 0x000fe4000f8e00ff */
[----:B------:R-:W-:Y:S07]  /*5110*/  LEPC R20, `(.L_x_84) ;  /* 0x000000001014794e */ /* 0x000fee0000000000 */
[----:B---3-5:R-:W-:Y:S05]  /*5120*/  CALL.ABS.NOINC R14 ;  /* 0x000000000e007343 */ /* 0x028fea0003c00000 */
.L_x_84:
[----:B------:R-:W1:Y:S01]  /*5130*/  LDCU.64 UR8, c[0x4][0x80] ;  /* 0x01001000ff0877ac */ /* 0x000e620008000a00 */
[----:B------:R-:W2:Y:S01]  /*5140*/  LDC.64 R2, c[0x4][R2] ;  /* 0x0100000002027b82 */ /* 0x000ea20000000a00 */
[----:B------:R-:W-:Y:S02]  /*5150*/  HFMA2 R12, -RZ, RZ, 0, 5.9604644775390625e-08 ;  /* 0x00000001ff0c7431 */ /* 0x000fe400000001ff */
[----:B------:R-:W-:Y:S02]  /*5160*/  IMAD.MOV.U32 R8, RZ, RZ, 0x70 ;  /* 0x00000070ff087424 */ /* 0x000fe400078e00ff */
[----:B------:R-:W-:Y:S01]  /*5170*/  IMAD.MOV.U32 R13, RZ, RZ, RZ ;  /* 0x000000ffff0d7224 */ /* 0x000fe200078e00ff */
[----:B------:R-:W3:Y:S01]  /*5180*/  LDCU.64 UR6, c[0x4][0x88] ;  /* 0x01001100ff0677ac */ /* 0x000ee20008000a00 */
[----:B------:R-:W4:Y:S01]  /*5190*/  LDCU.64 UR4, c[0x4][0x8] ;  /* 0x01000100ff0477ac */ /* 0x000f220008000a00 */
[----:B-1----:R-:W-:Y:S02]  /*51a0*/  MOV R4, UR8 ;  /* 0x0000000800047c02 */ /* 0x002fe40008000f00 */
[----:B------:R-:W-:Y:S02]  /*51b0*/  MOV R5, UR9 ;  /* 0x0000000900057c02 */ /* 0x000fe40008000f00 */
[----:B---3--:R-:W-:Y:S01]  /*51c0*/  MOV R7, UR7 ;  /* 0x0000000700077c02 */ /* 0x008fe20008000f00 */
[----:B------:R-:W-:Y:S01]  /*51d0*/  IMAD.U32 R6, RZ, RZ, UR6 ;  /* 0x00000006ff067e24 */ /* 0x000fe2000f8e00ff */
[----:B----4-:R-:W-:Y:S01]  /*51e0*/  MOV R11, UR5 ;  /* 0x00000005000b7c02 */ /* 0x010fe20008000f00 */
[----:B------:R-:W-:Y:S02]  /*51f0*/  IMAD.U32 R10, RZ, RZ, UR4 ;  /* 0x00000004ff0a7e24 */ /* 0x000fe4000f8e00ff */
[----:B------:R-:W-:Y:S07]  /*5200*/  LEPC R20, `(.L_x_83) ;  /* 0x000000001014794e */ /* 0x000fee0000000000 */
[----:B--2---:R-:W-:Y:S05]  /*5210*/  CALL.ABS.NOINC R2 ;  /* 0x0000000002007343 */ /* 0x004fea0003c00000 */
.L_x_83:
[----:B------:R-:W-:Y:S05]  /*5220*/  BSYNC.RECONVERGENT B6 ;  /* 0x0000000000067941 */ /* 0x000fea0003800200 */
.L_x_82:
[----:B------:R-:W-:Y:S01]  /*5230*/  ISETP.NE.U32.AND P4, PT, R150, RZ, PT ;  /* 0x000000ff9600720c */ /* 0x000fe20003f85070 */
[----:B------:R-:W-:Y:S01]  /*5240*/  UISETP.NE.AND UP2, UPT, UR50, URZ, UPT ;  /* 0x000000ff3200728c */ /* 0x000fe2000bf45270 */
[----:B------:R-:W-:Y:S01]  /*5250*/  ISETP.NE.U32.AND P2, PT, RZ, UR38, PT ;  /* 0x00000026ff007c0c */ /* 0x000fe2000bf45070 */
[----:B------:R-:W-:Y:S01]  /*5260*/  UISETP.NE.U32.AND UP1, UPT, UR44, URZ, UPT ;  /* 0x000000ff2c00728c */ /* 0x000fe2000bf25070 */
[----:B------:R-:W-:Y:S01]  /*5270*/  ISETP.NE.AND.EX P4, PT, R151, RZ, PT, P4 ;  /* 0x000000ff9700720c */ /* 0x000fe20003f85340 */
[----:B------:R-:W-:Y:S01]  /*5280*/  UPLOP3.LUT UP0, UPT, UPT, UPT, UPT, 0x40, 0x4 ;  /* 0x000000000004789c */ /* 0x000fe20003f0e870 */
[----:B------:R-:W-:Y:S01]  /*5290*/  ISETP.NE.AND.EX P2, PT, RZ, UR39, PT, P2 ;  /* 0x00000027ff007c0c */ /* 0x000fe2000bf45320 */
[----:B------:R-:W-:Y:S01]  /*52a0*/  UISETP.NE.AND.EX UP1, UPT, UR45, URZ, UPT, UP1 ;  /* 0x000000ff2d00728c */ /* 0x000fe2000bf25310 */
[----:B------:R-:W-:Y:S04]  /*52b0*/  PLOP3.LUT P1, PT, PT, PT, UP2, 0x80, 0x8 ;  /* 0x000000000008781c */ /* 0x000fe80003f2f028 */
[----:B------:R-:W-:Y:S06]  /*52c0*/  @UP2 UPLOP3.LUT UP0, UPT, UPT, UPT, UP1, 0x80, 0x8 ;  /* 0x000000000008289c */ /* 0x000fec0003f0f010 */
[----:B------:R-:W-:Y:S01]  /*52d0*/  PLOP3.LUT P0, PT, PT, PT, UP0, 0x80, 0x8 ;  /* 0x000000000008781c */ /* 0x000fe20003f0f008 */
[----:B------:R-:W-:Y:S01]  /*52e0*/  @!UPT UIADD3 URZ, UPT, UPT, URZ, URZ, URZ ;  /* 0x000000fffffff290 */ /* 0x000fe2000fffe0ff */
[----:B------:R-:W-:Y:S11]  /*52f0*/  BRA.U !UP1, `(.L_x_85) ;  /* 0x0000000109387547 */ /* 0x000ff6000b800000 */
[----:B------:R-:W-:Y:S01]  /*5300*/  UISETP.NE.U32.AND UP0, UPT, UR38, URZ, UPT ;  /* 0x000000ff2600728c */ /* 0x000fe2000bf05070 */
[----:B------:R-:W-:Y:S02]  /*5310*/  HFMA2 R0, -RZ, RZ, 0, 5.9604644775390625e-08 ;  /* 0x00000001ff007431 */ /* 0x000fe400000001ff */
[----:B------:R-:W-:Y:S01]  /*5320*/  IMAD.MOV.U32 R155, RZ, RZ, 0x1 ;  /* 0x00000001ff9b7424 */ /* 0x000fe200078e00ff */
[----:B------:R-:W-:Y:S06]  /*5330*/  UISETP.NE.AND.EX UP0, UPT, UR39, URZ, UPT, UP0 ;  /* 0x000000ff2700728c */ /* 0x000fec000bf05300 */
[----:B------:R-:W-:Y:S05]  /*5340*/  PLOP3.LUT P3, PT, PT, PT, UP0, 0x80, 0x8 ;  /* 0x000000000008781c */ /* 0x000fea0003f6f008 */
[----:B------:R-:W1:Y:S01]  /*5350*/  @UP0 LDCU.64 UR6, c[0x0][0x888] ;  /* 0x00011100ff0607ac */ /* 0x000e620008000a00 */
[----:B------:R-:W-:Y:S07]  /*5360*/  @UP0 UIMAD UR4, UR36, UR44, URZ ;  /* 0x0000002c240402a4 */ /* 0x000fee000f8e02ff */
[----:B------:R-:W-:Y:S01]  /*5370*/  @!P3 PRMT R155, R0, 0x7610, R155 ;  /* 0x00007610009bb816 */ /* 0x000fe2000000009b */
[----:B-1----:R-:W-:Y:S03]  /*5380*/  @UP0 UIMAD.WIDE UR6, UR4, 0x4, UR6 ;  /* 0x00000004040608a5 */ /* 0x002fe6000f8e0206 */
[----:B------:R-:W1:Y:S03]  /*5390*/  @!UP0 LDCU UR4, c[0x0][0x880] ;  /* 0x00011000ff0487ac */ /* 0x000e660008000800 */
[----:B------:R-:W-:Y:S01]  /*53a0*/  IMAD.U32 R2, RZ, RZ, UR6 ;  /* 0x00000006ff027e24 */ /* 0x000fe2000f8e00ff */
[----:B------:R-:W-:Y:S05]  /*53b0*/  MOV R3, UR7 ;  /* 0x0000000700037c02 */ /* 0x000fea0008000f00 */
[----:B-----5:R2:W5:Y:S02]  /*53c0*/  @P3 LDG.E R81, desc[UR46][R2.64] ;  /* 0x0000002e02513981 */ /* 0x020564000c1e1900 */
[----:B-12---:R-:W-:Y:S02]  /*53d0*/  @!P3 IMAD.U32 R81, RZ, RZ, UR4 ;  /* 0x00000004ff51be24 */ /* 0x006fe4000f8e00ff */
.L_x_85:
[----:B------:R-:W-:Y:S05]  /*53e0*/  @!P4 BRA `(.L_x_86) ;  /* 0x000000000020c947 */ /* 0x000fea0003800000 */
[----:B------:R-:W-:Y:S04]  /*53f0*/  ISETP.NE.U32.AND P3, PT, R148, RZ, PT ;  /* 0x000000ff9400720c */ /* 0x000fe80003f65070 */
[----:B------:R-:W-:Y:S11]  /*5400*/  ISETP.NE.AND.EX P3, PT, R149, RZ, PT, P3 ;  /* 0x000000ff9500720c */ /* 0x000ff60003f65330 */
[----:B------:R-:W-:Y:S02]  /*5410*/  @!UPT UIADD3 URZ, UPT, UPT, URZ, URZ, URZ ;  /* 0x000000fffffff290 */ /* 0x000fe4000fffe0ff */
[----:B------:R-:W1:Y:S01]  /*5420*/  @P3 LDC.64 R2, c[0x0][0x8a8] ;  /* 0x00022a00ff023b82 */ /* 0x000e620000000a00 */
[----:B------:R-:W-:Y:S04]  /*5430*/  @P3 IMAD R0, R150, UR36, RZ ;  /* 0x0000002496003c24 */ /* 0x000fe8000f8e02ff */
[----:B-1----:R-:W-:Y:S05]  /*5440*/  @P3 IMAD.WIDE R2, R0, 0x4, R2 ;  /* 0x0000000400023825 */ /* 0x002fea00078e0202 */
[----:B-----5:R1:W5:Y:S02]  /*5450*/  @P3 LDG.E R78, desc[UR46][R2.64] ;  /* 0x0000002e024e3981 */ /* 0x020364000c1e1900 */
[----:B-1----:R-:W2:Y:S02]  /*5460*/  @!P3 LDC R78, c[0x0][0x8a0] ;  /* 0x00022800ff4ebb82 */ /* 0x002ea40000000800 */
.L_x_86:
[----:B-----5:R-:W-:Y:S01]  /*5470*/  FSETP.NEU.AND P3, PT, R81, RZ, PT ;  /* 0x000000ff5100720b */ /* 0x020fe20003f6d000 */
[----:B------:R-:W-:Y:S01]  /*5480*/  IMAD.SHL.U32 R178, R160, 0x2, RZ ;  /* 0x00000002a0b27824 */ /* 0x000fe200078e00ff */
[----:B------:R-:W-:Y:S01]  /*5490*/  SEL R3, RZ, 0xffffffff, P2 ;  /* 0xffffffffff037807 */ /* 0x000fe20001000000 */
[----:B------:R-:W-:Y:S01]  /*54a0*/  IMAD.SHL.U32 R100, R168, 0x10, RZ ;  /* 0x00000010a8647824 */ /* 0x000fe200078e00ff */
[----:B------:R-:W-:Y:S01]  /*54b0*/  @P1 LOP3.LUT P2, RZ, R155, 0xff, RZ, 0xc0, !PT ;  /* 0x000000ff9bff1812 */ /* 0x000fe2000784c0ff */
[----:B------:R-:W-:Y:S01]  /*54c0*/  VIADD R179, R178, UR48 ;  /* 0x00000030b2b37c36 */ /* 0x000fe20008000000 */
[----:B------:R-:W-:Y:S01]  /*54d0*/  @P1 SEL R2, RZ, 0xffffffff, P3 ;  /* 0xffffffffff021807 */ /* 0x000fe20001800000 */
[----:B------:R-:W-:Y:S01]  /*54e0*/  IMAD.SHL.U32 R102, R169, 0x10, RZ ;  /* 0x00000010a9667824 */ /* 0x000fe200078e00ff */
[----:B------:R-:W-:Y:S01]  /*54f0*/  LOP3.LUT R167, R167, 0x1, RZ, 0x3c, !PT ;  /* 0x00000001a7a77812 */ /* 0x000fe200078e3cff */
[----:B------:R-:W-:Y:S01]  /*5500*/  IMAD.IADD R175, R179, 0x1, R100 ;  /* 0x00000001b3af7824 */ /* 0x000fe200078e0264 */
[----:B------:R-:W-:Y:S01]  /*5510*/  @P0 SEL R2, R3, R2, !P2 ;  /* 0x0000000203020207 */ /* 0x000fe20005000000 */
[----:B------:R-:W-:Y:S01]  /*5520*/  BSSY B1, `(.L_x_87) ;  /* 0x000004f000017945 */ /* 0x000fe20003800000 */
[----:B------:R-:W-:Y:S01]  /*5530*/  LEA R87, R76, UR48, 0x3 ;  /* 0x000000304c577c11 */ /* 0x000fe2000f8e18ff */
[----:B------:R-:W-:Y:S01]  /*5540*/  IMAD.MOV.U32 R103, RZ, RZ, 0x1 ;  /* 0x00000001ff677424 */ /* 0x000fe200078e00ff */
[----:B------:R-:W-:Y:S01]  /*5550*/  @P1 LOP3.LUT R2, R2, 0x1, RZ, 0xc0, !PT ;  /* 0x0000000102021812 */ /* 0x000fe200078ec0ff */
[----:B------:R-:W-:Y:S01]  /*5560*/  IMAD R80, R76, 0x100, R79 ;  /* 0x000001004c507824 */ /* 0x000fe200078e024f */
[----:B------:R-:W-:Y:S01]  /*5570*/  SHF.L.U32 R0, R166, 0x1f, RZ ;  /* 0x0000001fa6007819 */ /* 0x000fe200000006ff */
[----:B------:R-:W-:Y:S01]  /*5580*/  IMAD.MOV.U32 R101, RZ, RZ, RZ ;  /* 0x000000ffff657224 */ /* 0x000fe200078e00ff */
[----:B------:R-:W-:Y:S02]  /*5590*/  ISETP.NE.U32.OR P5, PT, R2, 0x1, !P1 ;  /* 0x000000010200780c */ /* 0x000fe40004fa5470 */
[----:B------:R-:W-:Y:S02]  /*55a0*/  CS2R R146, SRZ ;  /* 0x0000000000927805 */ /* 0x000fe4000001ff00 */
[----:B------:R-:W-:Y:S02]  /*55b0*/  PLOP3.LUT P2, PT, PT, PT, UP1, 0x80, 0x8 ;  /* 0x000000000008781c */ /* 0x000fe40003f4f018 */
[----:B------:R-:W-:Y:S02]  /*55c0*/  CS2R R144, SRZ ;  /* 0x0000000000907805 */ /* 0x000fe4000001ff00 */
[----:B------:R-:W-:Y:S02]  /*55d0*/  SEL R2, RZ, 0xffffffff, P3 ;  /* 0xffffffffff027807 */ /* 0x000fe40001800000 */
[----:B------:R-:W-:Y:S02]  /*55e0*/  CS2R R138, SRZ ;  /* 0x00000000008a7805 */ /* 0x000fe4000001ff00 */
[----:B------:R-:W-:Y:S02]  /*55f0*/  LOP3.LUT P3, R172, R155, 0xff, RZ, 0xc0, !PT ;  /* 0x000000ff9bac7812 */ /* 0x000fe4000786c0ff */
[----:B------:R-:W-:Y:S02]  /*5600*/  CS2R R136, SRZ ;  /* 0x0000000000887805 */ /* 0x000fe4000001ff00 */
[----:B------:R-:W-:Y:S02]  /*5610*/  P2R R176, PR, RZ, 0x20 ;  /* 0x00000020ffb07803 */ /* 0x000fe40000000000 */
[----:B------:R-:W-:Y:S02]  /*5620*/  CS2R R130, SRZ ;  /* 0x0000000000827805 */ /* 0x000fe4000001ff00 */
[----:B------:R-:W-:Y:S02]  /*5630*/  CS2R R128, SRZ ;  /* 0x0000000000807805 */ /* 0x000fe4000001ff00 */
[----:B------:R-:W-:Y:S02]  /*5640*/  CS2R R122, SRZ ;  /* 0x00000000007a7805 */ /* 0x000fe4000001ff00 */
[----:B------:R-:W-:Y:S02]  /*5650*/  CS2R R120, SRZ ;  /* 0x0000000000787805 */ /* 0x000fe4000001ff00 */
[----:B------:R-:W-:Y:S02]  /*5660*/  @P5 SHF.L.U32 R4, R167, 0x1f, RZ ;  /* 0x0000001fa7045819 */ /* 0x000fe400000006ff */
[----:B------:R-:W-:Y:S02]  /*5670*/  CS2R R114, SRZ ;  /* 0x0000000000727805 */ /* 0x000fe4000001ff00 */
[----:B------:R-:W-:Y:S02]  /*5680*/  @P2 SEL R2, R3, R2, !P3 ;  /* 0x0000000203022207 */ /* 0x000fe40005800000 */
[----:B------:R-:W-:Y:S01]  /*5690*/  CS2R R112, SRZ ;  /* 0x0000000000707805 */ /* 0x000fe2000001ff00 */
[----:B------:R-:W1:Y:S01]  /*56a0*/  @P5 SYNCS.PHASECHK.TRANS64.TRYWAIT P1, [UR48+0x30], R4 ;  /* 0x00003004ff0055a7 */ /* 0x000e620008021130 */
[----:B------:R-:W-:Y:S02]  /*56b0*/  CS2R R106, SRZ ;  /* 0x00000000006a7805 */ /* 0x000fe4000001ff00 */
[----:B------:R-:W-:Y:S02]  /*56c0*/  LOP3.LUT R2, R2, 0x1, RZ, 0xc0, !PT ;  /* 0x0000000102027812 */ /* 0x000fe400078ec0ff */
[----:B------:R-:W-:Y:S02]  /*56d0*/  CS2R R104, SRZ ;  /* 0x0000000000687805 */ /* 0x000fe4000001ff00 */
[----:B------:R-:W-:Y:S02]  /*56e0*/  CS2R R98, SRZ ;  /* 0x0000000000627805 */ /* 0x000fe4000001ff00 */
[----:B------:R-:W-:Y:S02]  /*56f0*/  CS2R R96, SRZ ;  /* 0x0000000000607805 */ /* 0x000fe4000001ff00 */
[----:B------:R-:W-:Y:S02]  /*5700*/  ISETP.NE.U32.AND P4, PT, R2, 0x1, PT ;  /* 0x000000010200780c */ /* 0x000fe40003f85070 */
[----:B------:R-:W-:Y:S02]  /*5710*/  CS2R R90, SRZ ;  /* 0x00000000005a7805 */ /* 0x000fe4000001ff00 */
[----:B------:R-:W-:Y:S01]  /*5720*/  CS2R R88, SRZ ;  /* 0x0000000000587805 */ /* 0x000fe2000001ff00 */
[----:B------:R-:W-:Y:S01]  /*5730*/  IMAD.IADD R177, R179, 0x1, R102 ;  /* 0x00000001b3b17824 */ /* 0x000fe200078e0266 */
[----:B------:R-:W-:Y:S01]  /*5740*/  P2R R108, PR, RZ, 0x10 ;  /* 0x00000010ff6c7803 */ /* 0x000fe20000000000 */
[----:B------:R-:W-:Y:S01]  /*5750*/  IMAD.IADD R174, R102, 0x1, R175 ;  /* 0x0000000166ae7824 */ /* 0x000fe200078e02af */
[----:B------:R3:W4:Y:S01]  /*5760*/  SYNCS.PHASECHK.TRANS64.TRYWAIT P0, [R87+URZ+0xa0], R0 ;  /* 0x0000a000570075a7 */ /* 0x00072200080011ff */
[----:B-1----:R-:W-:Y:S01]  /*5770*/  @P5 SEL R103, RZ, 0x1, !P1 ;  /* 0x00000001ff675807 */ /* 0x002fe20004800000 */
[----:B---3--:R-:W-:Y:S06]  /*5780*/  @!P5 BRA `(.L_x_88) ;  /* 0x0000000000a0d947 */ /* 0x008fec0003800000 */
[----:B------:R-:W-:Y:S01]  /*5790*/  @P4 IMAD.MOV.U32 R2, RZ, RZ, -0x10 ;  /* 0xfffffff0ff024424 */ /* 0x000fe200078e00ff */
[----:B------:R-:W-:Y:S01]  /*57a0*/  ISETP.NE.AND P1, PT, R103, RZ, PT ;  /* 0x000000ff6700720c */ /* 0x000fe20003f25270 */
[----:B------:R-:W-:Y:S01]  /*57b0*/  BSSY B0, `(.L_x_89) ;  /* 0x0000010000007945 */ /* 0x000fe20003800000 */
[----:B------:R-:W-:Y:S02]  /*57c0*/  ISETP.NE.U32.AND P5, PT, R161, 0x1, PT ;  /* 0x00000001a100780c */ /* 0x000fe40003fa5070 */
[----:B------:R-:W-:Y:S02]  /*57d0*/  CS2R R98, SRZ ;  /* 0x0000000000627805 */ /* 0x000fe4000001ff00 */
[----:B------:R-:W-:Y:S02]  /*57e0*/  CS2R R96, SRZ ;  /* 0x0000000000607805 */ /* 0x000fe4000001ff00 */
[----:B------:R-:W-:Y:S02]  /*57f0*/  CS2R R114, SRZ ;  /* 0x0000000000727805 */ /* 0x000fe4000001ff00 */
[----:B------:R-:W-:Y:S02]  /*5800*/  @P4 SEL R2, R2, 0x10, !P5 ;  /* 0x0000001002024807 */ /* 0x000fe40006800000 */
[----:B------:R-:W-:Y:S02]  /*5810*/  CS2R R112, SRZ ;  /* 0x0000000000707805 */ /* 0x000fe4000001ff00 */
[----:B------:R-:W-:Y:S02]  /*5820*/  CS2R R130, SRZ ;  /* 0x0000000000827805 */ /* 0x000fe4000001ff00 */
[----:B------:R-:W-:Y:S01]  /*5830*/  CS2R R128, SRZ ;  /* 0x0000000000807805 */ /* 0x000fe2000001ff00 */
[----:B------:R-:W-:Y:S02]  /*5840*/  @P4 IMAD.IADD R7, R179, 0x1, R2 ;  /* 0x00000001b3074824 */ /* 0x000fe400078e0202 */
[C---:B------:R-:W-:Y:S02]  /*5850*/  @P4 IMAD.IADD R6, R2.reuse, 0x1, R177 ;  /* 0x0000000102064824 */ /* 0x040fe400078e02b1 */
[----:B------:R-:W-:Y:S01]  /*5860*/  @P4 IMAD.IADD R5, R2, 0x1, R175 ;  /* 0x0000000102054824 */ /* 0x000fe200078e02af */
[----:B------:R-:W-:Y:S06]  /*5870*/  @P1 BRA `(.L_x_90) ;  /* 0x00000000000c1947 */ /* 0x000fec0003800000 */
[----:B------:R-:W-:Y:S04]  /*5880*/  SHF.L.U32 R4, R167, 0x1f, RZ ;  /* 0x0000001fa7047819 */ /* 0x000fe800000006ff */
[----:B------:R-:W1:Y:S02]  /*5890*/  SYNCS.PHASECHK.TRANS64.TRYWAIT P1, [UR48+0x30], R4 ;  /* 0x00003004ff0075a7 */ /* 0x000e640008021130 */
[----:B-1----:R-:W-:Y:S05]  /*58a0*/  @!P1 BRA `(.L_x_91) ;  /* 0x0000005c00189947 */ /* 0x002fea0003800000 */
.L_x_90:
[----:B------:R-:W-:Y:S05]  /*58b0*/  BSYNC B0 ;  /* 0x0000000000007941 */ /* 0x000fea0003800000 */
.L_x_89:
[----:B------:R-:W-:Y:S01]  /*58c0*/  ISETP.NE.AND P1, PT, R108, RZ, PT ;  /* 0x000000ff6c00720c */ /* 0x000fe20003f25270 */
[----:B------:R-:W-:Y:S01]  /*58d0*/  IMAD.MOV.U32 R147, RZ, RZ, RZ ;  /* 0x000000ffff937224 */ /* 0x000fe200078e00ff */
[----:B------:R-:W-:Y:S02]  /*58e0*/  CS2R R144, SRZ ;  /* 0x0000000000907805 */ /* 0x000fe4000001ff00 */
[----:B------:R-:W-:Y:S02]  /*58f0*/  CS2R R90, SRZ ;  /* 0x00000000005a7805 */ /* 0x000fe4000001ff00 */
[----:B------:R-:W-:Y:S02]  /*5900*/  CS2R R88, SRZ ;  /* 0x0000000000587805 */ /* 0x000fe4000001ff00 */
[----:B------:R-:W-:Y:S02]  /*5910*/  CS2R R106, SRZ ;  /* 0x00000000006a7805 */ /* 0x000fe4000001ff00 */
[----:B------:R-:W-:Y:S02]  /*5920*/  CS2R R104, SRZ ;  /* 0x0000000000687805 */ /* 0x000fe4000001ff00 */
[----:B------:R-:W-:Y:S02]  /*5930*/  CS2R R122, SRZ ;  /* 0x00000000007a7805 */ /* 0x000fe4000001ff00 */
[----:B------:R-:W-:Y:S02]  /*5940*/  CS2R R120, SRZ ;  /* 0x0000000000787805 */ /* 0x000fe4000001ff00 */
[----:B------:R-:W-:Y:S02]  /*5950*/  CS2R R138, SRZ ;  /* 0x00000000008a7805 */ /* 0x000fe4000001ff00 */
[----:B------:R-:W-:Y:S01]  /*5960*/  CS2R R136, SRZ ;  /* 0x0000000000887805 */ /* 0x000fe2000001ff00 */
[----:B------:R-:W-:Y:S01]  /*5970*/  IMAD.MOV.U32 R101, RZ, RZ, 0x1 ;  /* 0x00000001ff657424 */ /* 0x000fe200078e00ff */
[----:B------:R3:W1:Y:S01]  /*5980*/  @P1 LDS.128 R96, [R7+0x400] ;  /* 0x0004000007601984 */ /* 0x0006620000000c00 */
[----:B------:R-:W-:Y:S03]  /*5990*/  @P1 IMAD.IADD R2, R2, 0x1, R174 ;  /* 0x0000000102021824 */ /* 0x000fe600078e02ae */
[----:B------:R3:W1:Y:S04]  /*59a0*/  @P1 LDS.128 R112, [R6+0x400] ;  /* 0x0004000006701984 */ /* 0x0006680000000c00 */
[----:B------:R3:W1:Y:S04]  /*59b0*/  @P1 LDS.128 R128, [R5+0x400] ;  /* 0x0004000005801984 */ /* 0x0006680000000c00 */
[----:B------:R3:W1:Y:S04]  /*59c0*/  @P1 LDS.128 R144, [R2+0x400] ;  /* 0x0004000002901984 */ /* 0x0006680000000c00 */
[----:B------:R3:W1:Y:S04]  /*59d0*/  @P1 LDS.128 R88, [R178+UR48+0x400] ;  /* 0x00040030b2581984 */ /* 0x0006680008000c00 */
[----:B------:R3:W1:Y:S04]  /*59e0*/  @P1 LDS.128 R104, [R177+0x400] ;  /* 0x00040000b1681984 */ /* 0x0006680000000c00 */
[----:B------:R3:W1:Y:S04]  /*59f0*/  @P1 LDS.128 R120, [R175+0x400] ;  /* 0x00040000af781984 */ /* 0x0006680000000c00 */
[----:B------:R3:W1:Y:S02]  /*5a00*/  @P1 LDS.128 R136, [R174+0x400] ;  /* 0x00040000ae881984 */ /* 0x0006640000000c00 */
.L_x_88:
[----:B------:R-:W-:Y:S05]  /*5a10*/  BSYNC B1 ;  /* 0x0000000000017941 */ /* 0x000fea0003800000 */
.L_x_87:
[----:B-1----:R-:W-:Y:S04]  /*5a20*/  SHF.R.U32.HI R3, RZ, 0x15, R80 ;  /* 0x00000015ff037819 */ /* 0x002fe80000011650 */
[----:B------:R-:W-:Y:S01]  /*5a30*/  LOP3.LUT P1, RZ, R3, 0x3, R162, 0x48, !PT ;  /* 0x0000000303ff7812 */ /* 0x000fe200078248a2 */
[----:B------:R-:W-:Y:S01]  /*5a40*/  @!UPT UIADD3 URZ, UPT, UPT, URZ, URZ, URZ ;  /* 0x000000fffffff290 */ /* 0x000fe2000fffe0ff */
[----:B----4-:R-:W-:Y:S11]  /*5a50*/  @P0 BRA `(.L_x_92) ;  /* 0x0000000000080947 */ /* 0x010ff60003800000 */
[----:B------:R-:W1:Y:S02]  /*5a60*/  SYNCS.PHASECHK.TRANS64.TRYWAIT P0, [R87+URZ+0xa0], R0 ;  /* 0x0000a000570075a7 */ /* 0x000e6400080011ff */
[----:B-1----:R-:W-:Y:S05]  /*5a70*/  @!P0 BRA `(.L_x_93) ;  /* 0x0000005800bc8947 */ /* 0x002fea0003800000 */
.L_x_92:
[----:B------:R-:W-:Y:S05]  /*5a80*/  @!P1 BRA `(.L_x_94) ;  /* 0x0000000000409947 */ /* 0x000fea0003800000 */
[----:B------:R-:W4:Y:S01]  /*5a90*/  LDCU.64 UR8, c[0x4][0x70] ;  /* 0x01000e00ff0877ac */ /* 0x000f220008000a00 */
[----:B------:R-:W-:Y:S01]  /*5aa0*/  MOV R3, 0x0 ;  /* 0x0000000000037802 */ /* 0x000fe20000000f00 */
[----:B------:R-:W-:Y:S02]  /*5ab0*/  HFMA2 R12, -RZ, RZ, 0, 5.9604644775390625e-08 ;  /* 0x00000001ff0c7431 */ /* 0x000fe400000001ff */
[----:B------:R-:W-:Y:S02]  /*5ac0*/  IMAD.MOV.U32 R8, RZ, RZ, 0x192 ;  /* 0x00000192ff087424 */ /* 0x000fe400078e00ff */
[----:B------:R-:W-:Y:S01]  /*5ad0*/  IMAD.MOV.U32 R13, RZ, RZ, RZ ;  /* 0x000000ffff0d7224 */ /* 0x000fe200078e00ff */
[----:B------:R-:W5:Y:S01]  /*5ae0*/  LDCU.64 UR6, c[0x4][0x78] ;  /* 0x01000f00ff0677ac */ /* 0x000f620008000a00 */
[----:B---3--:R-:W3:Y:S01]  /*5af0*/  LDC.64 R2, c[0x4][R3] ;  /* 0x0100000003027b82 */ /* 0x008ee20000000a00 */
[----:B------:R-:W1:Y:S01]  /*5b00*/  LDCU.64 UR4, c[0x4][0x10] ;  /* 0x01000200ff0477ac */ /* 0x000e620008000a00 */
[----:B----4-:R-:W-:Y:S01]  /*5b10*/  MOV R5, UR9 ;  /* 0x0000000900057c02 */ /* 0x010fe20008000f00 */
[----:B------:R-:W-:Y:S01]  /*5b20*/  IMAD.U32 R4, RZ, RZ, UR8 ;  /* 0x00000008ff047e24 */ /* 0x000fe2000f8e00ff */
[----:B-----5:R-:W-:Y:S01]  /*5b30*/  MOV R7, UR7 ;  /* 0x0000000700077c02 */ /* 0x020fe20008000f00 */
[----:B------:R-:W-:Y:S01]  /*5b40*/  IMAD.U32 R6, RZ, RZ, UR6 ;  /* 0x00000006ff067e24 */ /* 0x000fe2000f8e00ff */
[----:B-1----:R-:W-:Y:S01]  /*5b50*/  MOV R11, UR5 ;  /* 0x00000005000b7c02 */ /* 0x002fe20008000f00 */
[----:B------:R-:W-:Y:S02]  /*5b60*/  IMAD.U32 R10, RZ, RZ, UR4 ;  /* 0x00000004ff0a7e24 */ /* 0x000fe4000f8e00ff */
[----:B------:R-:W-:Y:S07]  /*5b70*/  LEPC R20, `(.L_x_94) ;  /* 0x000000001014794e */ /* 0x000fee0000000000 */
[----:B--23--:R-:W-:Y:S05]  /*5b80*/  CALL.ABS.NOINC R2 ;  /* 0x0000000002007343 */ /* 0x00cfea0003c00000 */
.L_x_94:
[----:B------:R-:W-:Y:S05]  /*5b90*/  WARPSYNC.ALL ;  /* 0x0000000000007948 */ /* 0x000fea0003800000 */
[----:B------:R-:W-:Y:S01]  /*5ba0*/  R2UR UR4, R80 ;  /* 0x00000000500472ca */ /* 0x000fe200000e0000 */
[--C-:B------:R-:W-:Y:S01]  /*5bb0*/  HADD2.F32 R82, -RZ, R88.reuse.H0_H0 ;  /* 0x20000058ff527230 */ /* 0x100fe20000004100 */
[----:B------:R-:W-:Y:S01]  /*5bc0*/  MOV R110, 0xfffffff0 ;  /* 0xfffffff0006e7802 */ /* 0x000fe20000000f00 */
[----:B------:R-:W-:Y:S01]  /*5bd0*/  HADD2.F32 R83, -RZ, R88.H1_H1 ;  /* 0x30000058ff537230 */ /* 0x000fe20000004100 */
[----:B------:R-:W-:Y:S01]  /*5be0*/  ISETP.NE.U32.AND P6, PT, R161, 0x1, PT ;  /* 0x00000001a100780c */ /* 0x000fe20003fc5070 */
[----:B------:R-:W-:Y:S01]  /*5bf0*/  HADD2.F32 R84, -RZ, R89.H1_H1 ;  /* 0x30000059ff547230 */ /* 0x000fe20000004100 */
[----:B------:R-:W-:Y:S01]  /*5c00*/  ISETP.NE.AND P0, PT, R170, RZ, PT ;  /* 0x000000ffaa00720c */ /* 0x000fe20003f05270 */
[--C-:B------:R-:W-:Y:S01]  /*5c10*/  HADD2.F32 R85, -RZ, R107.reuse.H0_H0 ;  /* 0x2000006bff557230 */ /* 0x100fe20000004100 */
[----:B------:R-:W-:Y:S01]  /*5c20*/  SEL R110, R110, 0x10, !P6 ;  /* 0x000000106e6e7807 */ /* 0x000fe20007000000 */
[----:B------:R-:W-:Y:S01]  /*5c30*/  HADD2.F32 R86, -RZ, R107.H1_H1 ;  /* 0x3000006bff567230 */ /* 0x000fe20000004100 */
[----:B------:R-:W-:Y:S02]  /*5c40*/  BSSY.RECONVERGENT B0, `(.L_x_95) ;  /* 0x00000fb000007945 */ /* 0x000fe40003800200 */
[----:B------:R-:W-:Y:S01]  /*5c50*/  IADD3 R179, PT, PT, R179, R110, RZ ;  /* 0x0000006eb3b37210 */ /* 0x000fe20007ffe0ff */
[----:B---3--:R-:W1:Y:S01]  /*5c60*/  LDTM.x64 R4, tmem[UR4] ;  /* 0x00000004000479ee */ /* 0x008e620008340000 */
[C---:B------:R-:W-:Y:S02]  /*5c70*/  IADD3 R180, PT, PT, R110.reuse, R177, RZ ;  /* 0x000000b16eb47210 */ /* 0x040fe40007ffe0ff */
[C---:B------:R-:W-:Y:S02]  /*5c80*/  IADD3 R182, PT, PT, R110.reuse, R175, RZ ;  /* 0x000000af6eb67210 */ /* 0x040fe40007ffe0ff */
[----:B------:R-:W-:Y:S01]  /*5c90*/  IADD3 R181, PT, PT, R110, R174, RZ ;  /* 0x000000ae6eb57210 */ /* 0x000fe20007ffe0ff */
[C---:B-12---:R-:W-:Y:S01]  /*5ca0*/  FMUL R0, R78.reuse, R4 ;  /* 0x000000044e007220 */ /* 0x046fe20000400000 */
[C---:B------:R-:W-:Y:S01]  /*5cb0*/  FMUL R2, R78.reuse, R5 ;  /* 0x000000054e027220 */ /* 0x040fe20000400000 */
[C---:B------:R-:W-:Y:S01]  /*5cc0*/  FMUL R3, R78.reuse, R6 ;  /* 0x000000064e037220 */ /* 0x040fe20000400000 */
[C---:B------:R-:W-:Y:S01]  /*5cd0*/  FMUL R7, R78.reuse, R7 ;  /* 0x000000074e077220 */ /* 0x040fe20000400000 */
[C---:B------:R-:W-:Y:S01]  /*5ce0*/  FFMA R0, R81.reuse, R82, R0 ;  /* 0x0000005251007223 */ /* 0x040fe20000000000 */
[----:B------:R-:W-:Y:S02]  /*5cf0*/  HADD2.F32 R82, -RZ, R89.H0_H0 ;  /* 0x20000059ff527230 */ /* 0x000fe40000004100 */
[C---:B------:R-:W-:Y:S01]  /*5d00*/  FFMA R2, R81.reuse, R83, R2 ;  /* 0x0000005351027223 */ /* 0x040fe20000000002 */
[--C-:B------:R-:W-:Y:S02]  /*5d10*/  HADD2.F32 R83, -RZ, R90.reuse.H0_H0 ;  /* 0x2000005aff537230 */ /* 0x100fe40000004100 */
[C---:B------:R-:W-:Y:S01]  /*5d20*/  FMUL R4, R78.reuse, R8 ;  /* 0x000000084e047220 */ /* 0x040fe20000400000 */
[----:B------:R-:W-:Y:S01]  /*5d30*/  FMUL R5, R78, R9 ;  /* 0x000000094e057220 */ /* 0x000fe20000400000 */
[C---:B------:R-:W-:Y:S01]  /*5d40*/  FFMA R3, R81.reuse, R82, R3 ;  /* 0x0000005251037223 */ /* 0x040fe20000000003 */
[----:B------:R-:W-:Y:S01]  /*5d50*/  HADD2.F32 R82, -RZ, R90.H1_H1 ;  /* 0x3000005aff527230 */ /* 0x000fe20000004100 */
[----:B------:R-:W-:Y:S01]  /*5d60*/  F2FP.F16.F32.PACK_AB R92, R2, R0 ;  /* 0x00000000025c723e */ /* 0x000fe200000000ff */
[C---:B------:R-:W-:Y:S01]  /*5d70*/  FFMA R7, R81.reuse, R84, R7 ;  /* 0x0000005451077223 */ /* 0x040fe20000000007 */
[C---:B------:R-:W-:Y:S01]  /*5d80*/  FFMA R4, R81.reuse, R83, R4 ;  /* 0x0000005351047223 */ /* 0x040fe20000000004 */
[--C-:B------:R-:W-:Y:S02]  /*5d90*/  HADD2.F32 R83, -RZ, R91.reuse.H0_H0 ;  /* 0x2000005bff537230 */ /* 0x100fe40000004100 */
[----:B------:R-:W-:Y:S01]  /*5da0*/  FFMA R5, R81, R82, R5 ;  /* 0x0000005251057223 */ /* 0x000fe20000000005 */
[C---:B------:R-:W-:Y:S01]  /*5db0*/  FMUL R6, R78.reuse, R10 ;  /* 0x0000000a4e067220 */ /* 0x040fe20000400000 */
[----:B------:R-:W-:Y:S01]  /*5dc0*/  HADD2.F32 R82, -RZ, R91.H1_H1 ;  /* 0x3000005bff527230 */ /* 0x000fe20000004100 */
[----:B------:R-:W-:Y:S01]  /*5dd0*/  F2FP.F16.F32.PACK_AB R93, R7, R3 ;  /* 0x00000003075d723e */ /* 0x000fe200000000ff */
[C---:B------:R-:W-:Y:S01]  /*5de0*/  FMUL R11, R78.reuse, R11 ;  /* 0x0000000b4e0b7220 */ /* 0x040fe20000400000 */
[----:B------:R-:W-:Y:S01]  /*5df0*/  F2FP.F16.F32.PACK_AB R94, R5, R4 ;  /* 0x00000004055e723e */ /* 0x000fe200000000ff */
[C---:B------:R-:W-:Y:S01]  /*5e00*/  FFMA R6, R81.reuse, R83, R6 ;  /* 0x0000005351067223 */ /* 0x040fe20000000006 */
[C---:B------:R-:W-:Y:S01]  /*5e10*/  FMUL R8, R78.reuse, R12 ;  /* 0x0000000c4e087220 */ /* 0x040fe20000400000 */
[----:B------:R-:W-:Y:S01]  /*5e20*/  FFMA R11, R81, R82, R11 ;  /* 0x00000052510b7223 */ /* 0x000fe2000000000b */
[--C-:B------:R-:W-:Y:S02]  /*5e30*/  HADD2.F32 R82, -RZ, R96.reuse.H0_H0 ;  /* 0x20000060ff527230 */ /* 0x100fe40000004100 */
[C---:B------:R-:W-:Y:S01]  /*5e40*/  FMUL R9, R78.reuse, R13 ;  /* 0x0000000d4e097220 */ /* 0x040fe20000400000 */
[----:B------:R-:W-:Y:S02]  /*5e50*/  HADD2.F32 R84, -RZ, R96.H1_H1 ;  /* 0x30000060ff547230 */ /* 0x000fe40000004100 */
[C---:B------:R-:W-:Y:S01]  /*5e60*/  FMUL R10, R78.reuse, R14 ;  /* 0x0000000e4e0a7220 */ /* 0x040fe20000400000 */
[--C-:B------:R-:W-:Y:S01]  /*5e70*/  HADD2.F32 R83, -RZ, R97.reuse.H0_H0 ;  /* 0x20000061ff537230 */ /* 0x100fe20000004100 */
[----:B------:R-:W-:Y:S01]  /*5e80*/  F2FP.F16.F32.PACK_AB R95, R11, R6 ;  /* 0x000000060b5f723e */ /* 0x000fe200000000ff */
[C---:B------:R-:W-:Y:S01]  /*5e90*/  FFMA R8, R81.reuse, R82, R8 ;  /* 0x0000005251087223 */ /* 0x040fe20000000008 */
[----:B------:R-:W-:Y:S02]  /*5ea0*/  HADD2.F32 R82, -RZ, R97.H1_H1 ;  /* 0x30000061ff527230 */ /* 0x000fe40000004100 */
[C---:B------:R-:W-:Y:S01]  /*5eb0*/  FFMA R9, R81.reuse, R84, R9 ;  /* 0x0000005451097223 */ /* 0x040fe20000000009 */
[----:B------:R-:W-:Y:S01]  /*5ec0*/  FFMA R10, R81, R83, R10 ;  /* 0x00000053510a7223 */ /* 0x000fe2000000000a */
[----:B------:R1:W-:Y:S01]  /*5ed0*/  STS.128 [R178+UR48+0x400], R92 ;  /* 0x0004005cb2007988 */ /* 0x0003e20008000c30 */
[C---:B------:R-:W-:Y:S01]  /*5ee0*/  FMUL R15, R78.reuse, R15 ;  /* 0x0000000f4e0f7220 */ /* 0x040fe20000400000 */
[--C-:B------:R-:W-:Y:S01]  /*5ef0*/  HADD2.F32 R83, -RZ, R98.reuse.H0_H0 ;  /* 0x20000062ff537230 */ /* 0x100fe20000004100 */
[----:B------:R-:W-:Y:S01]  /*5f00*/  F2FP.F16.F32.PACK_AB R116, R9, R8 ;  /* 0x000000080974723e */ /* 0x000fe200000000ff */
[----:B------:R-:W-:Y:S02]  /*5f10*/  HADD2.F32 R84, -RZ, R98.H1_H1 ;  /* 0x30000062ff547230 */ /* 0x000fe40000004100 */
[----:B------:R-:W-:Y:S01]  /*5f20*/  FFMA R15, R81, R82, R15 ;  /* 0x00000052510f7223 */ /* 0x000fe2000000000f */
[C---:B------:R-:W-:Y:S01]  /*5f30*/  FMUL R12, R78.reuse, R16 ;  /* 0x000000104e0c7220 */ /* 0x040fe20000400000 */
[C---:B------:R-:W-:Y:S01]  /*5f40*/  FMUL R13, R78.reuse, R17 ;  /* 0x000000114e0d7220 */ /* 0x040fe20000400000 */
[--C-:B------:R-:W-:Y:S02]  /*5f50*/  HADD2.F32 R82, -RZ, R99.reuse.H0_H0 ;  /* 0x20000063ff527230 */ /* 0x100fe40000004100 */
[C---:B------:R-:W-:Y:S01]  /*5f60*/  FMUL R14, R78.reuse, R18 ;  /* 0x000000124e0e7220 */ /* 0x040fe20000400000 */
[----:B------:R-:W-:Y:S01]  /*5f70*/  F2FP.F16.F32.PACK_AB R117, R15, R10 ;  /* 0x0000000a0f75723e */ /* 0x000fe200000000ff */
[C---:B------:R-:W-:Y:S01]  /*5f80*/  FFMA R12, R81.reuse, R83, R12 ;  /* 0x00000053510c7223 */ /* 0x040fe2000000000c */
[C---:B------:R-:W-:Y:S01]  /*5f90*/  FFMA R13, R81.reuse, R84, R13 ;  /* 0x00000054510d7223 */ /* 0x040fe2000000000d */
[----:B------:R-:W-:Y:S01]  /*5fa0*/  FFMA R14, R81, R82, R14 ;  /* 0x00000052510e7223 */ /* 0x000fe2000000000e */
[----:B------:R-:W-:Y:S02]  /*5fb0*/  HADD2.F32 R84, -RZ, R99.H1_H1 ;  /* 0x30000063ff547230 */ /* 0x000fe40000004100 */
[C---:B------:R-:W-:Y:S01]  /*5fc0*/  FMUL R19, R78.reuse, R19 ;  /* 0x000000134e137220 */ /* 0x040fe20000400000 */
[--C-:B------:R-:W-:Y:S01]  /*5fd0*/  HADD2.F32 R82, -RZ, R104.reuse.H0_H0 ;  /* 0x20000068ff527230 */ /* 0x100fe20000004100 */
[----:B------:R-:W-:Y:S01]  /*5fe0*/  F2FP.F16.F32.PACK_AB R118, R13, R12 ;  /* 0x0000000c0d76723e */ /* 0x000fe200000000ff */
[C---:B------:R-:W-:Y:S01]  /*5ff0*/  FMUL R16, R78.reuse, R20 ;  /* 0x000000144e107220 */ /* 0x040fe20000400000 */
[C---:B------:R-:W-:Y:S01]  /*6000*/  FFMA R19, R81.reuse, R84, R19 ;  /* 0x0000005451137223 */ /* 0x040fe20000000013 */
[----:B------:R-:W-:Y:S02]  /*6010*/  HADD2.F32 R84, -RZ, R104.H1_H1 ;  /* 0x30000068ff547230 */ /* 0x000fe40000004100 */
[C---:B------:R-:W-:Y:S01]  /*6020*/  FMUL R17, R78.reuse, R21 ;  /* 0x000000154e117220 */ /* 0x040fe20000400000 */
[----:B------:R-:W-:Y:S01]  /*6030*/  FFMA R16, R81, R82, R16 ;  /* 0x0000005251107223 */ /* 0x000fe20000000010 */
[--C-:B------:R-:W-:Y:S01]  /*6040*/  HADD2.F32 R82, -RZ, R105.reuse.H0_H0 ;  /* 0x20000069ff527230 */ /* 0x100fe20000004100 */
[----:B------:R-:W-:Y:S01]  /*6050*/  F2FP.F16.F32.PACK_AB R119, R19, R14 ;  /* 0x0000000e1377723e */ /* 0x000fe200000000ff */
[----:B------:R-:W-:Y:S01]  /*6060*/  FFMA R17, R81, R84, R17 ;  /* 0x0000005451117223 */ /* 0x000fe20000000011 */
[C---:B------:R-:W-:Y:S01]  /*6070*/  FMUL R18, R78.reuse, R22 ;  /* 0x000000164e127220 */ /* 0x040fe20000400000 */
[C---:B------:R-:W-:Y:S01]  /*6080*/  FMUL R23, R78.reuse, R23 ;  /* 0x000000174e177220 */ /* 0x040fe20000400000 */
[--C-:B------:R-:W-:Y:S01]  /*6090*/  HADD2.F32 R83, -RZ, R106.reuse.H0_H0 ;  /* 0x2000006aff537230 */ /* 0x100fe20000004100 */
[----:B------:R2:W-:Y:S01]  /*60a0*/  STS.128 [R179+0x400], R116 ;  /* 0x00040074b3007388 */ /* 0x0005e20000000c00 */
[----:B------:R-:W-:Y:S01]  /*60b0*/  F2FP.F16.F32.PACK_AB R124, R17, R16 ;  /* 0x00000010117c723e */ /* 0x000fe200000000ff */
[C---:B------:R-:W-:Y:S01]  /*60c0*/  FFMA R18, R81.reuse, R82, R18 ;  /* 0x0000005251127223 */ /* 0x040fe20000000012 */
[----:B------:R-:W-:Y:S02]  /*60d0*/  HADD2.F32 R82, -RZ, R105.H1_H1 ;  /* 0x30000069ff527230 */ /* 0x000fe40000004100 */
[C---:B------:R-:W-:Y:S01]  /*60e0*/  FMUL R20, R78.reuse, R24 ;  /* 0x000000184e147220 */ /* 0x040fe20000400000 */
[----:B------:R-:W-:Y:S02]  /*60f0*/  HADD2.F32 R84, -RZ, R106.H1_H1 ;  /* 0x3000006aff547230 */ /* 0x000fe40000004100 */
[C---:B------:R-:W-:Y:S01]  /*6100*/  FMUL R21, R78.reuse, R25 ;  /* 0x000000194e157220 */ /* 0x040fe20000400000 */
[C---:B------:R-:W-:Y:S01]  /*6110*/  FMUL R22, R78.reuse, R26 ;  /* 0x0000001a4e167220 */ /* 0x040fe20000400000 */
[C---:B------:R-:W-:Y:S01]  /*6120*/  FFMA R23, R81.reuse, R82, R23 ;  /* 0x0000005251177223 */ /* 0x040fe20000000017 */
[C---:B------:R-:W-:Y:S01]  /*6130*/  FFMA R20, R81.reuse, R83, R20 ;  /* 0x0000005351147223 */ /* 0x040fe20000000014 */
[C---:B------:R-:W-:Y:S01]  /*6140*/  FFMA R21, R81.reuse, R84, R21 ;  /* 0x0000005451157223 */ /* 0x040fe20000000015 */
[----:B------:R-:W-:Y:S01]  /*6150*/  FFMA R22, R81, R85, R22 ;  /* 0x0000005551167223 */ /* 0x000fe20000000016 */
[C---:B------:R-:W-:Y:S01]  /*6160*/  FMUL R27, R78.reuse, R27 ;  /* 0x0000001b4e1b7220 */ /* 0x040fe20000400000 */
[--C-:B------:R-:W-:Y:S01]  /*6170*/  HADD2.F32 R82, -RZ, R112.reuse.H0_H0 ;  /* 0x20000070ff527230 */ /* 0x100fe20000004100 */
[----:B------:R-:W-:Y:S01]  /*6180*/  F2FP.F16.F32.PACK_AB R125, R23, R18 ;  /* 0x00000012177d723e */ /* 0x000fe200000000ff */
[C---:B------:R-:W-:Y:S01]  /*6190*/  FMUL R24, R78.reuse, R28 ;  /* 0x0000001c4e187220 */ /* 0x040fe20000400000 */
[----:B------:R-:W-:Y:S01]  /*61a0*/  F2FP.F16.F32.PACK_AB R126, R21, R20 ;  /* 0x00000014157e723e */ /* 0x000fe200000000ff */
[C---:B------:R-:W-:Y:S01]  /*61b0*/  FFMA R27, R81.reuse, R86, R27 ;  /* 0x00000056511b7223 */ /* 0x040fe2000000001b */
[----:B------:R-:W-:Y:S02]  /*61c0*/  HADD2.F32 R84, -RZ, R112.H1_H1 ;  /* 0x30000070ff547230 */ /* 0x000fe40000004100 */
[----:B------:R-:W-:Y:S01]  /*61d0*/  FFMA R24, R81, R82, R24 ;  /* 0x0000005251187223 */ /* 0x000fe20000000018 */
[C---:B------:R-:W-:Y:S01]  /*61e0*/  FMUL R25, R78.reuse, R29 ;  /* 0x0000001d4e197220 */ /* 0x040fe20000400000 */
[--C-:B------:R-:W-:Y:S01]  /*61f0*/  HADD2.F32 R83, -RZ, R113.reuse.H0_H0 ;  /* 0x20000071ff537230 */ /* 0x100fe20000004100 */
[----:B------:R-:W-:Y:S01]  /*6200*/  F2FP.F16.F32.PACK_AB R127, R27, R22 ;  /* 0x000000161b7f723e */ /* 0x000fe200000000ff */
[C---:B------:R-:W-:Y:S01]  /*6210*/  FMUL R26, R78.reuse, R30 ;  /* 0x0000001e4e1a7220 */ /* 0x040fe20000400000 */
[----:B------:R-:W-:Y:S02]  /*6220*/  HADD2.F32 R82, -RZ, R113.H1_H1 ;  /* 0x30000071ff527230 */ /* 0x000fe40000004100 */
[C---:B------:R-:W-:Y:S01]  /*6230*/  FFMA R25, R81.reuse, R84, R25 ;  /* 0x0000005451197223 */ /* 0x040fe20000000019 */
[C---:B------:R-:W-:Y:S01]  /*6240*/  FMUL R31, R78.reuse, R31 ;  /* 0x0000001f4e1f7220 */ /* 0x040fe20000400000 */
[----:B------:R3:W-:Y:S01]  /*6250*/  STS.128 [R177+0x400], R124 ;  /* 0x0004007cb1007388 */ /* 0x0007e20000000c00 */
[----:B------:R-:W-:Y:S01]  /*6260*/  FFMA R26, R81, R83, R26 ;  /* 0x00000053511a7223 */ /* 0x000fe2000000001a */
[--C-:B------:R-:W-:Y:S01]  /*6270*/  HADD2.F32 R83, -RZ, R114.reuse.H0_H0 ;  /* 0x20000072ff537230 */ /* 0x100fe20000004100 */
[----:B-1----:R-:W-:Y:S01]  /*6280*/  F2FP.F16.F32.PACK_AB R92, R25, R24 ;  /* 0x00000018195c723e */ /* 0x002fe200000000ff */
[----:B------:R-:W-:Y:S01]  /*6290*/  FFMA R31, R81, R82, R31 ;  /* 0x00000052511f7223 */ /* 0x000fe2000000001f */
[C---:B------:R-:W-:Y:S01]  /*62a0*/  FMUL R28, R78.reuse, R32 ;  /* 0x000000204e1c7220 */ /* 0x040fe20000400000 */
[----:B------:R-:W-:Y:S02]  /*62b0*/  HADD2.F32 R82, -RZ, R114.H1_H1 ;  /* 0x30000072ff527230 */ /* 0x000fe40000004100 */
[C---:B------:R-:W-:Y:S01]  /*62c0*/  FMUL R29, R78.reuse, R33 ;  /* 0x000000214e1d7220 */ /* 0x040fe20000400000 */
[--C-:B------:R-:W-:Y:S01]  /*62d0*/  HADD2.F32 R85, -RZ, R115.reuse.H0_H0 ;  /* 0x20000073ff557230 */ /* 0x100fe20000004100 */
[----:B------:R-:W-:Y:S01]  /*62e0*/  F2FP.F16.F32.PACK_AB R93, R31, R26 ;  /* 0x0000001a1f5d723e */ /* 0x000fe200000000ff */
[C---:B------:R-:W-:Y:S01]  /*62f0*/  FFMA R28, R81.reuse, R83, R28 ;  /* 0x00000053511c7223 */ /* 0x040fe2000000001c */
        /* <DEDUP_REMOVED lines=16> */
[----:B------:R-:W-:Y:S01]  /*6400*/  HADD2.F32 R82, -RZ, R121.H1_H1 ;  /* 0x30000079ff527230 */ /* 0x000fe20000004100 */
[----:B------:R1:W-:Y:S01]  /*6410*/  STS.128 [R180+0x400], R92 ;  /* 0x0004005cb4007388 */ /* 0x0003e20000000c00 */
[C---:B------:R-:W-:Y:S01]  /*6420*/  FMUL R39, R78.reuse, R39 ;  /* 0x000000274e277220 */ /* 0x040fe20000400000 */
[----:B--2---:R-:W-:Y:S01]  /*6430*/  F2FP.F16.F32.PACK_AB R116, R33, R32 ;  /* 0x000000202174723e */ /* 0x004fe200000000ff */
[C---:B------:R-:W-:Y:S01]  /*6440*/  FFMA R34, R81.reuse, R83, R34 ;  /* 0x0000005351227223 */ /* 0x040fe20000000022 */
[--C-:B------:R-:W-:Y:S02]  /*6450*/  HADD2.F32 R83, -RZ, R122.reuse.H0_H0 ;  /* 0x2000007aff537230 */ /* 0x100fe40000004100 */
        /* <DEDUP_REMOVED lines=26> */
[----:B---3--:R-:W-:Y:S01]  /*6600*/  F2FP.F16.F32.PACK_AB R124, R41, R40 ;  /* 0x00000028297c723e */ /* 0x008fe200000000ff */
        /* <DEDUP_REMOVED lines=9> */
[C---:B------:R-:W-:Y:S01]  /*66a0*/  FFMA R45, R81.reuse, R84, R45 ;  /* 0x00000054512d7223 */ /* 0x040fe2000000002d */
[C---:B------:R-:W-:Y:S01]  /*66b0*/  FMUL R46, R78.reuse, R50 ;  /* 0x000000324e2e7220 */ /* 0x040fe20000400000 */
[----:B------:R-:W-:Y:S02]  /*66c0*/  HADD2.F32 R82, -RZ, R131.H1_H1 ;  /* 0x30000083ff527230 */ /* 0x000fe40000004100 */
[C---:B------:R-:W-:Y:S01]  /*66d0*/  FMUL R51, R78.reuse, R51 ;  /* 0x000000334e337220 */ /* 0x040fe20000400000 */
[C---:B------:R-:W-:Y:S01]  /*66e0*/  FMUL R48, R78.reuse, R52 ;  /* 0x000000344e307220 */ /* 0x040fe20000400000 */
[C---:B------:R-:W-:Y:S01]  /*66f0*/  FFMA R46, R81.reuse, R83, R46 ;  /* 0x00000053512e7223 */ /* 0x040fe2000000002e */
[--C-:B------:R-:W-:Y:S02]  /*6700*/  HADD2.F32 R83, -RZ, R136.reuse.H0_H0 ;  /* 0x20000088ff537230 */ /* 0x100fe40000004100 */
[C---:B------:R-:W-:Y:S01]  /*6710*/  FFMA R51, R81.reuse, R82, R51 ;  /* 0x0000005251337223 */ /* 0x040fe20000000033 */
[----:B------:R-:W-:Y:S02]  /*6720*/  HADD2.F32 R84, -RZ, R136.H1_H1 ;  /* 0x30000088ff547230 */ /* 0x000fe40000004100 */
[C---:B------:R-:W-:Y:S01]  /*6730*/  FMUL R49, R78.reuse, R53 ;  /* 0x000000354e317220 */ /* 0x040fe20000400000 */
[--C-:B------:R-:W-:Y:S02]  /*6740*/  HADD2.F32 R85, -RZ, R137.reuse.H0_H0 ;  /* 0x20000089ff557230 */ /* 0x100fe40000004100 */
[C---:B------:R-:W-:Y:S01]  /*6750*/  FMUL R50, R78.reuse, R54 ;  /* 0x000000364e327220 */ /* 0x040fe20000400000 */
[----:B------:R-:W-:Y:S02]  /*6760*/  HADD2.F32 R82, -RZ, R137.H1_H1 ;  /* 0x30000089ff527230 */ /* 0x000fe40000004100 */
[C---:B------:R-:W-:Y:S01]  /*6770*/  FMUL R55, R78.reuse, R55 ;  /* 0x000000374e377220 */ /* 0x040fe20000400000 */
[C---:B------:R-:W-:Y:S01]  /*6780*/  FFMA R48, R81.reuse, R83, R48 ;  /* 0x0000005351307223 */ /* 0x040fe20000000030 */
[C---:B------:R-:W-:Y:S01]  /*6790*/  FFMA R49, R81.reuse, R84, R49 ;  /* 0x0000005451317223 */ /* 0x040fe20000000031 */
[C---:B------:R-:W-:Y:S01]  /*67a0*/  FFMA R50, R81.reuse, R85, R50 ;  /* 0x0000005551327223 */ /* 0x040fe20000000032 */
[C---:B------:R-:W-:Y:S01]  /*67b0*/  FFMA R55, R81.reuse, R82, R55 ;  /* 0x0000005251377223 */ /* 0x040fe20000000037 */
[--C-:B------:R-:W-:Y:S02]  /*67c0*/  HADD2.F32 R83, -RZ, R138.reuse.H0_H0 ;  /* 0x2000008aff537230 */ /* 0x100fe40000004100 */
[C---:B------:R-:W-:Y:S01]  /*67d0*/  FMUL R52, R78.reuse, R56 ;  /* 0x000000384e347220 */ /* 0x040fe20000400000 */
        /* <DEDUP_REMOVED lines=9> */
[----:B------:R-:W-:Y:S01]  /*6870*/  FFMA R59, R81, R84, R59 ;  /* 0x00000054513b7223 */ /* 0x000fe2000000003b */
[--C-:B------:R-:W-:Y:S02]  /*6880*/  HADD2.F32 R82, -RZ, R144.reuse.H0_H0 ;  /* 0x20000090ff527230 */ /* 0x100fe40000004100 */
[C---:B------:R-:W-:Y:S01]  /*6890*/  FMUL R56, R78.reuse, R60 ;  /* 0x0000003c4e387220 */ /* 0x040fe20000400000 */
[----:B------:R-:W-:Y:S02]  /*68a0*/  HADD2.F32 R84, -RZ, R144.H1_H1 ;  /* 0x30000090ff547230 */ /* 0x000fe40000004100 */
[C---:B------:R-:W-:Y:S01]  /*68b0*/  FMUL R57, R78.reuse, R61 ;  /* 0x0000003d4e397220 */ /* 0x040fe20000400000 */
[--C-:B------:R-:W-:Y:S02]  /*68c0*/  HADD2.F32 R83, -RZ, R145.reuse.H0_H0 ;  /* 0x20000091ff537230 */ /* 0x100fe40000004100 */
[C---:B------:R-:W-:Y:S01]  /*68d0*/  FMUL R58, R78.reuse, R62 ;  /* 0x0000003e4e3a7220 */ /* 0x040fe20000400000 */
[----:B------:R-:W-:Y:S01]  /*68e0*/  F2FP.F16.F32.PACK_AB R126, R45, R44 ;  /* 0x0000002c2d7e723e */ /* 0x000fe200000000ff */
[----:B------:R-:W-:Y:S01]  /*68f0*/  FFMA R56, R81, R82, R56 ;  /* 0x0000005251387223 */ /* 0x000fe20000000038 */
[----:B------:R-:W-:Y:S01]  /*6900*/  F2FP.F16.F32.PACK_AB R127, R51, R46 ;  /* 0x0000002e337f723e */ /* 0x000fe200000000ff */
[C---:B------:R-:W-:Y:S01]  /*6910*/  FFMA R57, R81.reuse, R84, R57 ;  /* 0x0000005451397223 */ /* 0x040fe20000000039 */
[C---:B------:R-:W-:Y:S01]  /*6920*/  FFMA R58, R81.reuse, R83, R58 ;  /* 0x00000053513a7223 */ /* 0x040fe2000000003a */
[----:B------:R-:W-:Y:S02]  /*6930*/  HADD2.F32 R82, -RZ, R145.H1_H1 ;  /* 0x30000091ff527230 */ /* 0x000fe40000004100 */
[C---:B------:R-:W-:Y:S01]  /*6940*/  FMUL R63, R78.reuse, R63 ;  /* 0x0000003f4e3f7220 */ /* 0x040fe20000400000 */
[----:B------:R1:W-:Y:S01]  /*6950*/  STS.128 [R182+0x400], R124 ;  /* 0x0004007cb6007388 */ /* 0x0003e20000000c00 */
[--C-:B------:R-:W-:Y:S02]  /*6960*/  HADD2.F32 R83, -RZ, R146.reuse.H0_H0 ;  /* 0x20000092ff537230 */ /* 0x100fe40000004100 */
[C---:B------:R-:W-:Y:S01]  /*6970*/  FMUL R60, R78.reuse, R64 ;  /* 0x000000404e3c7220 */ /* 0x040fe20000400000 */
[----:B------:R-:W-:Y:S02]  /*6980*/  HADD2.F32 R84, -RZ, R146.H1_H1 ;  /* 0x30000092ff547230 */ /* 0x000fe40000004100 */
[C---:B------:R-:W-:Y:S01]  /*6990*/  FMUL R61, R78.reuse, R65 ;  /* 0x000000414e3d7220 */ /* 0x040fe20000400000 */
[--C-:B------:R-:W-:Y:S02]  /*69a0*/  HADD2.F32 R85, -RZ, R147.reuse.H0_H0 ;  /* 0x20000093ff557230 */ /* 0x100fe40000004100 */
[C---:B------:R-:W-:Y:S01]  /*69b0*/  FMUL R62, R78.reuse, R66 ;  /* 0x000000424e3e7220 */ /* 0x040fe20000400000 */
[----:B------:R-:W-:Y:S02]  /*69c0*/  HADD2.F32 R86, -RZ, R147.H1_H1 ;  /* 0x30000093ff567230 */ /* 0x000fe40000004100 */
[----:B------:R-:W-:Y:S01]  /*69d0*/  FFMA R63, R81, R82, R63 ;  /* 0x00000052513f7223 */ /* 0x000fe2000000003f */
[----:B------:R-:W-:Y:S01]  /*69e0*/  FMUL R67, R78, R67 ;  /* 0x000000434e437220 */ /* 0x000fe20000400000 */
[----:B------:R-:W-:Y:S01]  /*69f0*/  F2FP.F16.F32.PACK_AB R132, R49, R48 ;  /* 0x000000303184723e */ /* 0x000fe200000000ff */
[----:B------:R-:W-:Y:S01]  /*6a00*/  FFMA R60, R81, R83, R60 ;  /* 0x00000053513c7223 */ /* 0x000fe2000000003c */
[----:B------:R-:W-:Y:S01]  /*6a10*/  F2FP.F16.F32.PACK_AB R133, R55, R50 ;  /* 0x000000323785723e */ /* 0x000fe200000000ff */
[----:B------:R-:W-:Y:S01]  /*6a20*/  FFMA R61, R81, R84, R61 ;  /* 0x00000054513d7223 */ /* 0x000fe2000000003d */
[----:B------:R-:W-:Y:S01]  /*6a30*/  F2FP.F16.F32.PACK_AB R134, R53, R52 ;  /* 0x000000343586723e */ /* 0x000fe200000000ff */
[----:B------:R-:W-:Y:S01]  /*6a40*/  FFMA R62, R81, R85, R62 ;  /* 0x00000055513e7223 */ /* 0x000fe2000000003e */
[----:B------:R-:W-:Y:S01]  /*6a50*/  F2FP.F16.F32.PACK_AB R135, R59, R54 ;  /* 0x000000363b87723e */ /* 0x000fe200000000ff */
[----:B------:R-:W-:Y:S01]  /*6a60*/  FFMA R67, R81, R86, R67 ;  /* 0x0000005651437223 */ /* 0x000fe20000000043 */
[----:B------:R-:W-:Y:S02]  /*6a70*/  F2FP.F16.F32.PACK_AB R140, R57, R56 ;  /* 0x00000038398c723e */ /* 0x000fe400000000ff */
[----:B------:R-:W-:Y:S01]  /*6a80*/  F2FP.F16.F32.PACK_AB R141, R63, R58 ;  /* 0x0000003a3f8d723e */ /* 0x000fe200000000ff */
[----:B------:R1:W-:Y:S01]  /*6a90*/  STS.128 [R174+0x400], R132 ;  /* 0x00040084ae007388 */ /* 0x0003e20000000c00 */
[----:B------:R-:W-:Y:S02]  /*6aa0*/  F2FP.F16.F32.PACK_AB R142, R61, R60 ;  /* 0x0000003c3d8e723e */ /* 0x000fe400000000ff */
[----:B------:R-:W-:Y:S05]  /*6ab0*/  F2FP.F16.F32.PACK_AB R143, R67, R62 ;  /* 0x0000003e438f723e */ /* 0x000fea00000000ff */
[----:B------:R1:W-:Y:S01]  /*6ac0*/  STS.128 [R181+0x400], R140 ;  /* 0x0004008cb5007388 */ /* 0x0003e20000000c00 */
[----:B------:R-:W-:Y:S01]  /*6ad0*/  @!PT LDS RZ, [RZ] ;  /* 0x00000000fffff984 */ /* 0x000fe20000000800 */
[----:B------:R-:W-:Y:S01]  /*6ae0*/  @!PT LDS RZ, [RZ] ;  /* 0x00000000fffff984 */ /* 0x000fe20000000800 */
[----:B------:R-:W-:Y:S01]  /*6af0*/  @!PT LDS RZ, [RZ] ;  /* 0x00000000fffff984 */ /* 0x000fe20000000800 */
[----:B------:R-:W-:Y:S01]  /*6b00*/  @!PT LDS RZ, [RZ] ;  /* 0x00000000fffff984 */ /* 0x000fe20000000800 */
[----:B------:R2:W-:Y:S07]  /*6b10*/  MEMBAR.ALL.CTA ;  /* 0x0000000000007992 */ /* 0x0005ee0000008000 */
[----:B--2---:R-:W2:Y:S02]  /*6b20*/  FENCE.VIEW.ASYNC.S ;  /* 0x00000000000073c6 */ /* 0x004ea40000000000 */
[----:B--2---:R-:W-:Y:S06]  /*6b30*/  BAR.SYNC.DEFER_BLOCKING 0x1, 0x80 ;  /* 0x0042000000007b1d */ /* 0x004fec0000010000 */
[----:B------:R-:W-:Y:S05]  /*6b40*/  @P0 BRA `(.L_x_96) ;  /* 0x0000000000280947 */ /* 0x000fea0003800000 */
[----:B------:R-:W-:Y:S02]  /*6b50*/  UIADD3 UR4, UPT, UPT, UR48, 0x400, URZ ;  /* 0x0000040030047890 */ /* 0x000fe4000fffe0ff */
[----:B------:R-:W-:Y:S01]  /*6b60*/  UIADD3 UR6, UP0, UPT, UR52, 0x680, URZ ;  /* 0x0000068034067890 */ /* 0x000fe2000ff1e0ff */
[----:B------:R-:W-:Y:S03]  /*6b70*/  UMOV UR43, UR36 ;  /* 0x00000024002b7c82 */ /* 0x000fe60008000000 */
[----:B------:R-:W-:Y:S01]  /*6b80*/  MOV R163, UR4 ;  /* 0x0000000400a37c02 */ /* 0x000fe20008000f00 */
[----:B------:R-:W-:Y:S03]  /*6b90*/  UIADD3.X UR7, UPT, UPT, URZ, UR53, URZ, UP0, !UPT ;  /* 0x00000035ff077290 */ /* 0x000fe600087fe4ff */
[----:B------:R-:W-:Y:S11]  /*6ba0*/  R2UR UR40, R163 ;  /* 0x00000000a32872ca */ /* 0x000ff600000e0000 */
[----:B------:R-:W-:Y:S02]  /*6bb0*/  @!UPT UIADD3 URZ, UPT, UPT, URZ, URZ, URZ ;  /* 0x000000fffffff290 */ /* 0x000fe4000fffe0ff */
[----:B------:R2:W-:Y:S01]  /*6bc0*/  UTMASTG.3D [UR40], [UR6] ;  /* 0x00000028060073b5 */ /* 0x0005e20008010000 */
[----:B------:R0:W-:Y:S01]  /*6bd0*/  UTMACMDFLUSH ;  /* 0x00000000000079b7 */ /* 0x0001e20000000000 */
[----:B--2---:R-:W-:Y:S04]  /*6be0*/  DEPBAR.LE SB0, 0x1 ;  /* 0x000080400000791a */ /* 0x004fe80000000000 */
.L_x_96:
[----:B------:R-:W-:Y:S05]  /*6bf0*/  BSYNC.RECONVERGENT B0 ;  /* 0x0000000000007941 */ /* 0x000fea0003800200 */
.L_x_95:
[----:B------:R-:W-:Y:S01]  /*6c00*/  BAR.SYNC.DEFER_BLOCKING 0x1, 0x80 ;  /* 0x0042000000007b1d */ /* 0x000fe20000010000 */
[----:B------:R-:W-:Y:S01]  /*6c10*/  ISETP.NE.AND P1, PT, R176, RZ, PT ;  /* 0x000000ffb000720c */ /* 0x000fe20003f25270 */
[----:B------:R-:W-:Y:S01]  /*6c20*/  UISETP.NE.AND UP0, UPT, UR49, URZ, UPT ;  /* 0x000000ff3100728c */ /* 0x000fe2000bf05270 */
[----:B------:R-:W-:Y:S11]  /*6c30*/  LEA R3, R101, UR48, 0x3 ;  /* 0x0000003065037c11 */ /* 0x000ff6000f8e18ff */
[----:B------:R-:W-:Y:S01]  /*6c40*/  @P1 SHF.L.U32 R2, R167, 0x1f, RZ ;  /* 0x0000001fa7021819 */ /* 0x000fe200000006ff */
[----:B------:R-:W-:Y:S06]  /*6c50*/  BRA.U !UP0, `(.L_x_97) ;  /* 0x0000000108247547 */ /* 0x000fec000b800000 */
[----:B------:R-:W-:Y:S01]  /*6c60*/  IMAD.U32 R5, RZ, RZ, UR51 ;  /* 0x00000033ff057e24 */ /* 0x000fe2000f8e00ff */
[----:B------:R-:W-:Y:S01]  /*6c70*/  MOV R0, UR37 ;  /* 0x0000002500007c02 */ /* 0x000fe20008000f00 */
[----:B------:R-:W-:Y:S03]  /*6c80*/  UIADD3 UR51, UPT, UPT, UR51, 0x1, URZ ;  /* 0x0000000133337890 */ /* 0x000fe6000fffe0ff */
[----:B------:R-:W-:Y:S01]  /*6c90*/  @P1 LEA R5, R5, UR48, 0x3 ;  /* 0x0000003005051c11 */ /* 0x000fe2000f8e18ff */
[----:B------:R-:W-:Y:S04]  /*6ca0*/  UISETP.NE.AND UP0, UPT, UR51, 0x4, UPT ;  /* 0x000000043300788c */ /* 0x000fe8000bf05270 */
[----:B------:R-:W-:Y:S01]  /*6cb0*/  @P1 VIADD R5, R5, 0x50 ;  /* 0x0000005005051836 */ /* 0x000fe20000000000 */
[----:B------:R-:W-:Y:S04]  /*6cc0*/  USEL UR51, UR51, URZ, UP0 ;  /* 0x000000ff33337287 */ /* 0x000fe80008000000 */
[----:B------:R-:W-:Y:S04]  /*6cd0*/  @P1 PRMT R0, R0, 0x654, R5 ;  /* 0x0000065400001816 */ /* 0x000fe80000000005 */
[----:B------:R2:W-:Y:S04]  /*6ce0*/  @P1 SYNCS.ARRIVE.TRANS64.RED.A1T0 RZ, [R0+URZ], RZ ;  /* 0x000000ff00ff19a7 */ /* 0x0005e800081004ff */
.L_x_97:
[----:B------:R-:W3:Y:S01]  /*6cf0*/  @P1 SYNCS.PHASECHK.TRANS64.TRYWAIT P0, [R3+URZ+0x30], R2 ;  /* 0x00003002030015a7 */ /* 0x000ee200080011ff */
[----:B------:R-:W-:Y:S01]  /*6d00*/  BSSY B1, `(.L_x_98) ;  /* 0x000001f000017945 */ /* 0x000fe20003800000 */
[----:B---3--:R-:W-:Y:S03]  /*6d10*/  @P1 SEL R103, RZ, 0x1, !P0 ;  /* 0x00000001ff671807 */ /* 0x008fe60004000000 */
[----:B------:R-:W-:Y:S05]  /*6d20*/  @!P1 BRA `(.L_x_99) ;  /* 0x0000000000709947 */ /* 0x000fea0003800000 */
[----:B------:R-:W-:Y:S01]  /*6d30*/  ISETP.NE.AND P1, PT, R108, RZ, PT ;  /* 0x000000ff6c00720c */ /* 0x000fe20003f25270 */
[----:B------:R-:W-:Y:S01]  /*6d40*/  BSSY B0, `(.L_x_100) ;  /* 0x000000b000007945 */ /* 0x000fe20003800000 */
[----:B------:R-:W-:Y:S11]  /*6d50*/  ISETP.NE.AND P0, PT, R103, RZ, PT ;  /* 0x000000ff6700720c */ /* 0x000ff60003f05270 */
[----:B------:R-:W-:Y:S05]  /*6d60*/  @P1 IMAD R4, R101, 0x4000, R178 ;  /* 0x0000400065041824 */ /* 0x000fea00078e02b2 */
[----:B------:R-:W-:Y:S04]  /*6d70*/  @P1 IADD3 R9, PT, PT, R4, UR48, RZ ;  /* 0x0000003004091c10 */ /* 0x000fe8000fffe0ff */
[----:B------:R-:W-:Y:S01]  /*6d80*/  @P1 IADD3 R7, PT, PT, R102, R9, RZ ;  /* 0x0000000966071210 */ /* 0x000fe20007ffe0ff */
[--C-:B------:R-:W-:Y:S02]  /*6d90*/  @P1 IMAD.IADD R5, R100, 0x1, R9.reuse ;  /* 0x0000000164051824 */ /* 0x100fe400078e0209 */
[----:B------:R-:W-:Y:S01]  /*6da0*/  @P1 IMAD.IADD R2, R110, 0x1, R9 ;  /* 0x000000016e021824 */ /* 0x000fe200078e0209 */
[----:B------:R-:W-:Y:S06]  /*6db0*/  @P0 BRA `(.L_x_101) ;  /* 0x00000000000c0947 */ /* 0x000fec0003800000 */
[----:B--2---:R-:W-:Y:S04]  /*6dc0*/  SHF.L.U32 R0, R167, 0x1f, RZ ;  /* 0x0000001fa7007819 */ /* 0x004fe800000006ff */
[----:B------:R-:W2:Y:S02]  /*6dd0*/  SYNCS.PHASECHK.TRANS64.TRYWAIT P0, [R3+URZ+0x30], R0 ;  /* 0x00003000030075a7 */ /* 0x000ea400080011ff */
[----:B--2---:R-:W-:Y:S05]  /*6de0*/  @!P0 BRA `(.L_x_102) ;  /* 0x0000004400f48947 */ /* 0x004fea0003800000 */
.L_x_101:
[----:B------:R-:W-:Y:S05]  /*6df0*/  BSYNC B0 ;  /* 0x0000000000007941 */ /* 0x000fea0003800000 */
.L_x_100:
[----:B------:R-:W-:Y:S01]  /*6e00*/  ISETP.NE.AND P0, PT, R108, RZ, PT ;  /* 0x000000ff6c00720c */ /* 0x000fe20003f05270 */
[----:B------:R-:W-:Y:S11]  /*6e10*/  VIADD R101, R101, 0x1 ;  /* 0x0000000165657836 */ /* 0x000ff60000000000 */
[----:B------:R-:W-:Y:S01]  /*6e20*/  @!UPT UIADD3 URZ, UPT, UPT, URZ, URZ, URZ ;  /* 0x000000fffffff290 */ /* 0x000fe2000fffe0ff */
[----:B------:R3:W4:Y:S01]  /*6e30*/  @P0 LDS.128 R88, [R4+UR48+0x400] ;  /* 0x0004003004580984 */ /* 0x0007220008000c00 */
[--C-:B--2---:R-:W-:Y:S01]  /*6e40*/  @P0 IMAD.IADD R3, R102, 0x1, R5.reuse ;  /* 0x0000000166030824 */ /* 0x104fe200078e0205 */
[C---:B------:R-:W-:Y:S01]  /*6e50*/  @P0 IADD3 R0, PT, PT, R110.reuse, R7, RZ ;  /* 0x000000076e000210 */ /* 0x040fe20007ffe0ff */
[C---:B------:R-:W-:Y:S01]  /*6e60*/  @P0 IMAD.IADD R6, R110.reuse, 0x1, R5 ;  /* 0x000000016e060824 */ /* 0x040fe200078e0205 */
[----:B------:R3:W2:Y:S02]  /*6e70*/  @P0 LDS.128 R96, [R2+0x400] ;  /* 0x0004000002600984 */ /* 0x0006a40000000c00 */
[----:B------:R-:W-:Y:S02]  /*6e80*/  @P0 IADD3 R8, PT, PT, R110, R3, RZ ;  /* 0x000000036e080210 */ /* 0x000fe40007ffe0ff */
[----:B------:R3:W1:Y:S04]  /*6e90*/  @P0 LDS.128 R104, [R7+0x400] ;  /* 0x0004000007680984 */ /* 0x0006680000000c00 */
[----:B------:R3:W1:Y:S04]  /*6ea0*/  @P0 LDS.128 R112, [R0+0x400] ;  /* 0x0004000000700984 */ /* 0x0006680000000c00 */
[----:B------:R3:W1:Y:S04]  /*6eb0*/  @P0 LDS.128 R120, [R5+0x400] ;  /* 0x0004000005780984 */ /* 0x0006680000000c00 */
[----:B------:R3:W1:Y:S04]  /*6ec0*/  @P0 LDS.128 R128, [R6+0x400] ;  /* 0x0004000006800984 */ /* 0x0006680000000c00 */
[----:B------:R3:W1:Y:S04]  /*6ed0*/  @P0 LDS.128 R136, [R3+0x400] ;  /* 0x0004000003880984 */ /* 0x0006680000000c00 */
[----:B------:R3:W1:Y:S02]  /*6ee0*/  @P0 LDS.128 R144, [R8+0x400] ;  /* 0x0004000008900984 */ /* 0x0006640000000c00 */
.L_x_99:
[----:B------:R-:W-:Y:S05]  /*6ef0*/  BSYNC B1 ;  /* 0x0000000000017941 */ /* 0x000fea0003800000 */
.L_x_98:
[----:B---3--:R-:W-:Y:S05]  /*6f00*/  VIADD R3, R80, 0x40 ;  /* 0x0000004050037836 */ /* 0x008fea0000000000 */
[----:B------:R-:W-:Y:S04]  /*6f10*/  SHF.R.U32.HI R3, RZ, 0x15, R3 ;  /* 0x00000015ff037819 */ /* 0x000fe80000011603 */
[----:B------:R-:W-:Y:S11]  /*6f20*/  LOP3.LUT P0, RZ, R3, 0x3, R162, 0x48, !PT ;  /* 0x0000000303ff7812 */ /* 0x000ff600078048a2 */
[----:B------:R-:W-:Y:S02]  /*6f30*/  @!UPT UIADD3 URZ, UPT, UPT, URZ, URZ, URZ ;  /* 0x000000fffffff290 */ /* 0x000fe4000fffe0ff */
[----:B------:R-:W-:Y:S05]  /*6f40*/  @!P0 BRA `(.L_x_103) ;  /* 0x0000000000408947 */ /* 0x000fea0003800000 */
[----:B------:R-:W3:Y:S01]  /*6f50*/  LDCU.64 UR8, c[0x4][0x70] ;  /* 0x01000e00ff0877ac */ /* 0x000ee20008000a00 */
[----:B------:R-:W-:Y:S01]  /*6f60*/  MOV R3, 0x0 ;  /* 0x0000000000037802 */ /* 0x000fe20000000f00 */
[----:B------:R-:W-:Y:S02]  /*6f70*/  HFMA2 R12, -RZ, RZ, 0, 5.9604644775390625e-08 ;  /* 0x00000001ff0c7431 */ /* 0x000fe400000001ff */
[----:B------:R-:W-:Y:S02]  /*6f80*/  IMAD.MOV.U32 R8, RZ, RZ, 0x192 ;  /* 0x00000192ff087424 */ /* 0x000fe400078e00ff */
[----:B------:R-:W-:Y:S01]  /*6f90*/  IMAD.MOV.U32 R13, RZ, RZ, RZ ;  /* 0x000000ffff0d7224 */ /* 0x000fe200078e00ff */
[----:B------:R-:W5:Y:S01]  /*6fa0*/  LDCU.64 UR6, c[0x4][0x78] ;  /* 0x01000f00ff0677ac */ /* 0x000f620008000a00 */
[----:B------:R-:W1:Y:S01]  /*6fb0*/  LDC.64 R2, c[0x4][R3] ;  /* 0x0100000003027b82 */ /* 0x000e620000000a00 */
[----:B------:R-:W2:Y:S01]  /*6fc0*/  LDCU.64 UR4, c[0x4][0x10] ;  /* 0x01000200ff0477ac */ /* 0x000ea20008000a00 */
[----:B---3--:R-:W-:Y:S01]  /*6fd0*/  MOV R5, UR9 ;  /* 0x0000000900057c02 */ /* 0x008fe20008000f00 */
[----:B------:R-:W-:Y:S01]  /*6fe0*/  IMAD.U32 R4, RZ, RZ, UR8 ;  /* 0x00000008ff047e24 */ /* 0x000fe2000f8e00ff */
[----:B-----5:R-:W-:Y:S01]  /*6ff0*/  MOV R7, UR7 ;  /* 0x0000000700077c02 */ /* 0x020fe20008000f00 */
[----:B------:R-:W-:Y:S01]  /*7000*/  IMAD.U32 R6, RZ, RZ, UR6 ;  /* 0x00000006ff067e24 */ /* 0x000fe2000f8e00ff */
[----:B--2---:R-:W-:Y:S01]  /*7010*/  MOV R11, UR5 ;  /* 0x00000005000b7c02 */ /* 0x004fe20008000f00 */
[----:B------:R-:W-:Y:S02]  /*7020*/  IMAD.U32 R10, RZ, RZ, UR4 ;  /* 0x00000004ff0a7e24 */ /* 0x000fe4000f8e00ff */
[----:B------:R-:W-:Y:S07]  /*7030*/  LEPC R20, `(.L_x_103) ;  /* 0x000000001014794e */ /* 0x000fee0000000000 */
[----:B-1--4-:R-:W-:Y:S05]  /*7040*/  CALL.ABS.NOINC R2 ;  /* 0x0000000002007343 */ /* 0x012fea0003c00000 */
.L_x_103:
[----:B------:R-:W-:Y:S05]  /*7050*/  WARPSYNC.ALL ;  /* 0x0000000000007948 */ /* 0x000fea0003800000 */
[----:B------:R-:W-:Y:S01]  /*7060*/  R2UR UR4, R80 ;  /* 0x00000000500472ca */ /* 0x000fe200000e0000 */
[--C-:B----4-:R-:W-:Y:S01]  /*7070*/  HADD2.F32 R82, -RZ, R88.reuse.H0_H0 ;  /* 0x20000058ff527230 */ /* 0x110fe20000004100 */
[----:B------:R-:W-:Y:S01]  /*7080*/  ISETP.NE.AND P6, PT, R176, RZ, PT ;  /* 0x000000ffb000720c */ /* 0x000fe20003fc5270 */
[----:B------:R-:W-:Y:S01]  /*7090*/  HADD2.F32 R83, -RZ, R88.H1_H1 ;  /* 0x30000058ff537230 */ /* 0x000fe20000004100 */
[----:B--2---:R-:W-:Y:S01]  /*70a0*/  MOV R0, UR51 ;  /* 0x0000003300007c02 */ /* 0x004fe20008000f00 */
[--C-:B------:R-:W-:Y:S01]  /*70b0*/  HADD2.F32 R84, -RZ, R89.reuse.H0_H0 ;  /* 0x20000059ff547230 */ /* 0x100fe20000004100 */
[----:B------:R-:W-:Y:S01]  /*70c0*/  MOV R85, UR37 ;  /* 0x0000002500557c02 */ /* 0x000fe20008000f00 */
[----:B------:R-:W-:Y:S01]  /*70d0*/  HADD2.F32 R86, -RZ, R89.H1_H1 ;  /* 0x30000059ff567230 */ /* 0x000fe20000004100 */
[----:B------:R-:W-:Y:S01]  /*70e0*/  ISETP.NE.AND P0, PT, R170, RZ, PT ;  /* 0x000000ffaa00720c */ /* 0x000fe20003f05270 */
[----:B------:R-:W-:Y:S04]  /*70f0*/  BSSY.RECONVERGENT B0, `(.L_x_104) ;  /* 0x00000fc000007945 */ /* 0x000fe80003800200 */
[----:B------:R-:W2:Y:S02]  /*7100*/  LDTM.x64 R4, tmem[UR4+0x40] ;  /* 0x00004004000479ee */ /* 0x000ea40008340000 */
[----:B------:R-:W-:Y:S04]  /*7110*/  @P6 LEA R0, R0, UR48, 0x3 ;  /* 0x0000003000006c11 */ /* 0x000fe8000f8e18ff */
[----:B------:R-:W-:Y:S04]  /*7120*/  @P6 IADD3 R0, PT, PT, R0, 0x50, RZ ;  /* 0x0000005000006810 */ /* 0x000fe80007ffe0ff */
[----:B------:R-:W-:Y:S01]  /*7130*/  @P6 PRMT R85, R85, 0x654, R0 ;  /* 0x0000065455556816 */ /* 0x000fe20000000000 */
[C---:B--2---:R-:W-:Y:S01]  /*7140*/  FMUL R0, R78.reuse, R4 ;  /* 0x000000044e007220 */ /* 0x044fe20000400000 */
[C---:B------:R-:W-:Y:S01]  /*7150*/  FMUL R2, R78.reuse, R5 ;  /* 0x000000054e027220 */ /* 0x040fe20000400000 */
[C---:B------:R-:W-:Y:S01]  /*7160*/  FMUL R3, R78.reuse, R6 ;  /* 0x000000064e037220 */ /* 0x040fe20000400000 */
[C---:B------:R-:W-:Y:S01]  /*7170*/  FMUL R7, R78.reuse, R7 ;  /* 0x000000074e077220 */ /* 0x040fe20000400000 */
[C---:B------:R-:W-:Y:S01]  /*7180*/  FFMA R0, R81.reuse, R82, R0 ;  /* 0x0000005251007223 */ /* 0x040fe20000000000 */
[C---:B------:R-:W-:Y:S01]  /*7190*/  FFMA R2, R81.reuse, R83, R2 ;  /* 0x0000005351027223 */ /* 0x040fe20000000002 */
[--C-:B------:R-:W-:Y:S02]  /*71a0*/  HADD2.F32 R83, -RZ, R90.reuse.H0_H0 ;  /* 0x2000005aff537230 */ /* 0x100fe40000004100 */
[C---:B------:R-:W-:Y:S01]  /*71b0*/  FFMA R3, R81.reuse, R84, R3 ;  /* 0x0000005451037223 */ /* 0x040fe20000000003 */
[----:B------:R-:W-:Y:S01]  /*71c0*/  FFMA R7, R81, R86, R7 ;  /* 0x0000005651077223 */ /* 0x000fe20000000007 */
[----:B------:R-:W-:Y:S01]  /*71d0*/  FMUL R4, R78, R8 ;  /* 0x000000084e047220 */ /* 0x000fe20000400000 */
[----:B-1----:R-:W-:Y:S01]  /*71e0*/  F2FP.F16.F32.PACK_AB R92, R2, R0 ;  /* 0x00000000025c723e */ /* 0x002fe200000000ff */
[----:B------:R-:W-:Y:S02]  /*71f0*/  HADD2.F32 R82, -RZ, R90.H1_H1 ;  /* 0x3000005aff527230 */ /* 0x000fe40000004100 */
[C---:B------:R-:W-:Y:S01]  /*7200*/  FMUL R5, R78.reuse, R9 ;  /* 0x000000094e057220 */ /* 0x040fe20000400000 */
[----:B------:R-:W-:Y:S01]  /*7210*/  F2FP.F16.F32.PACK_AB R93, R7, R3 ;  /* 0x00000003075d723e */ /* 0x000fe200000000ff */
        /* <DEDUP_REMOVED lines=19> */
[----:B------:R1:W-:Y:S01]  /*7350*/  STS.128 [R178+UR48+0x4400], R92 ;  /* 0x0044005cb2007988 */ /* 0x0003e20008000c30 */
        /* <DEDUP_REMOVED lines=8> */
[C---:B------:R-:W-:Y:S01]  /*73e0*/  FMUL R14, R78.reuse, R18 ;  /* 0x000000124e0e7220 */ /* 0x040fe20000400000 */
[----:B------:R-:W-:Y:S01]  /*73f0*/  F2FP.F16.F32.PACK_AB R117, R15, R10 ;  /* 0x0000000a0f75723e */ /* 0x000fe200000000ff */
[C---:B------:R-:W-:Y:S01]  /*7400*/  FFMA R12, R81.reuse, R3, R12 ;  /* 0x00000003510c7223 */ /* 0x040fe2000000000c */
[--C-:B------:R-:W-:Y:S02]  /*7410*/  HADD2.F32 R3, -RZ, R99.reuse.H0_H0 ;  /* 0x20000063ff037230 */ /* 0x100fe40000004100 */
[C---:B------:R-:W-:Y:S01]  /*7420*/  FFMA R13, R81.reuse, R0, R13 ;  /* 0x00000000510d7223 */ /* 0x040fe2000000000d */
[----:B------:R-:W-:Y:S02]  /*7430*/  HADD2.F32 R2, -RZ, R99.H1_H1 ;  /* 0x30000063ff027230 */ /* 0x000fe40000004100 */
[C---:B------:R-:W-:Y:S01]  /*7440*/  FMUL R19, R78.reuse, R19 ;  /* 0x000000134e137220 */ /* 0x040fe20000400000 */
[--C-:B------:R-:W-:Y:S02]  /*7450*/  HADD2.F32 R83, -RZ, R104.reuse.H0_H0 ;  /* 0x20000068ff537230 */ /* 0x100fe40000004100 */
[----:B------:R-:W-:Y:S01]  /*7460*/  FFMA R14, R81, R3, R14 ;  /* 0x00000003510e7223 */ /* 0x000fe2000000000e */
[----:B------:R-:W-:Y:S01]  /*7470*/  F2FP.F16.F32.PACK_AB R118, R13, R12 ;  /* 0x0000000c0d76723e */ /* 0x000fe200000000ff */
        /* <DEDUP_REMOVED lines=38> */
[C---:B------:R-:W-:Y:S01]  /*76e0*/  FMUL R31, R78.reuse, R31 ;  /* 0x0000001f4e1f7220 */ /* 0x040fe20000400000 */
[----:B------:R3:W-:Y:S01]  /*76f0*/  STS.128 [R177+0x4400], R124 ;  /* 0x0044007cb1007388 */ /* 0x0007e20000000c00 */
[--C-:B------:R-:W-:Y:S02]  /*7700*/  HADD2.F32 R3, -RZ, R114.reuse.H0_H0 ;  /* 0x20000072ff037230 */ /* 0x100fe40000004100 */
[----:B------:R-:W-:Y:S01]  /*7710*/  FFMA R26, R81, R0, R26 ;  /* 0x00000000511a7223 */ /* 0x000fe2000000001a */
[----:B------:R-:W-:Y:S01]  /*7720*/  HADD2.F32 R0, -RZ, R113.H1_H1 ;  /* 0x30000071ff007230 */ /* 0x000fe20000004100 */
[----:B------:R-:W-:Y:S01]  /*7730*/  F2FP.F16.F32.PACK_AB R132, R25, R24 ;  /* 0x000000181984723e */ /* 0x000fe200000000ff */
[C---:B------:R-:W-:Y:S01]  /*7740*/  FMUL R28, R78.reuse, R32 ;  /* 0x000000204e1c7220 */ /* 0x040fe20000400000 */
[----:B------:R-:W-:Y:S02]  /*7750*/  HADD2.F32 R2, -RZ, R114.H1_H1 ;  /* 0x30000072ff027230 */ /* 0x000fe40000004100 */
[C---:B------:R-:W-:Y:S01]  /*7760*/  FMUL R29, R78.reuse, R33 ;  /* 0x000000214e1d7220 */ /* 0x040fe20000400000 */
[--C-:B------:R-:W-:Y:S02]  /*7770*/  HADD2.F32 R83, -RZ, R115.reuse.H0_H0 ;  /* 0x20000073ff537230 */ /* 0x100fe40000004100 */
[C---:B------:R-:W-:Y:S01]  /*7780*/  FFMA R31, R81.reuse, R0, R31 ;  /* 0x00000000511f7223 */ /* 0x040fe2000000001f */
[C---:B------:R-:W-:Y:S01]  /*7790*/  FFMA R28, R81.reuse, R3, R28 ;  /* 0x00000003511c7223 */ /* 0x040fe2000000001c */
[----:B------:R-:W-:Y:S01]  /*77a0*/  FFMA R29, R81, R2, R29 ;  /* 0x00000002511d7223 */ /* 0x000fe2000000001d */
[C---:B------:R-:W-:Y:S01]  /*77b0*/  FMUL R30, R78.reuse, R34 ;  /* 0x000000224e1e7220 */ /* 0x040fe20000400000 */
[----:B------:R-:W-:Y:S01]  /*77c0*/  HADD2.F32 R82, -RZ, R115.H1_H1 ;  /* 0x30000073ff527230 */ /* 0x000fe20000004100 */
[----:B------:R-:W-:Y:S01]  /*77d0*/  F2FP.F16.F32.PACK_AB R133, R31, R26 ;  /* 0x0000001a1f85723e */ /* 0x000fe200000000ff */
        /* <DEDUP_REMOVED lines=16> */
[----:B-1----:R-:W-:Y:S01]  /*78e0*/  F2FP.F16.F32.PACK_AB R92, R33, R32 ;  /* 0x00000020215c723e */ /* 0x002fe200000000ff */
        /* <DEDUP_REMOVED lines=42> */
[--C-:B------:R-:W-:Y:S02]  /*7b90*/  HADD2.F32 R3, -RZ, R136.reuse.H0_H0 ;  /* 0x20000088ff037230 */ /* 0x100fe40000004100 */
[C---:B------:R-:W-:Y:S01]  /*7ba0*/  FFMA R46, R81.reuse, R83, R46 ;  /* 0x00000053512e7223 */ /* 0x040fe2000000002e */
[C---:B------:R-:W-:Y:S01]  /*7bb0*/  FMUL R48, R78.reuse, R52 ;  /* 0x000000344e307220 */ /* 0x040fe20000400000 */
        /* <DEDUP_REMOVED lines=17> */
[C---:B------:R-:W-:Y:S01]  /*7cd0*/  FFMA R52, R81.reuse, R0, R52 ;  /* 0x0000000051347223 */ /* 0x040fe20000000034 */
[C---:B------:R-:W-:Y:S01]  /*7ce0*/  FFMA R53, R81.reuse, R2, R53 ;  /* 0x0000000251357223 */ /* 0x040fe20000000035 */
[----:B------:R-:W-:Y:S02]  /*7cf0*/  HADD2.F32 R0, -RZ, R139.H1_H1 ;  /* 0x3000008bff007230 */ /* 0x000fe40000004100 */
[----:B------:R-:W-:Y:S01]  /*7d00*/  FFMA R54, R81, R3, R54 ;  /* 0x0000000351367223 */ /* 0x000fe20000000036 */
[C---:B------:R-:W-:Y:S01]  /*7d10*/  FMUL R59, R78.reuse, R59 ;  /* 0x0000003b4e3b7220 */ /* 0x040fe20000400000 */
[--C-:B------:R-:W-:Y:S02]  /*7d20*/  HADD2.F32 R3, -RZ, R144.reuse.H0_H0 ;  /* 0x20000090ff037230 */ /* 0x100fe40000004100 */
[C---:B------:R-:W-:Y:S01]  /*7d30*/  FMUL R56, R78.reuse, R60 ;  /* 0x0000003c4e387220 */ /* 0x040fe20000400000 */
[----:B------:R-:W-:Y:S02]  /*7d40*/  HADD2.F32 R2, -RZ, R144.H1_H1 ;  /* 0x30000090ff027230 */ /* 0x000fe40000004100 */
[C---:B------:R-:W-:Y:S01]  /*7d50*/  FMUL R57, R78.reuse, R61 ;  /* 0x0000003d4e397220 */ /* 0x040fe20000400000 */
[--C-:B------:R-:W-:Y:S01]  /*7d60*/  HADD2.F32 R83, -RZ, R145.reuse.H0_H0 ;  /* 0x20000091ff537230 */ /* 0x100fe20000004100 */
[----:B------:R-:W-:Y:S01]  /*7d70*/  F2FP.F16.F32.PACK_AB R118, R45, R44 ;  /* 0x0000002c2d76723e */ /* 0x000fe200000000ff */
[C---:B------:R-:W-:Y:S01]  /*7d80*/  FMUL R58, R78.reuse, R62 ;  /* 0x0000003e4e3a7220 */ /* 0x040fe20000400000 */
[----:B------:R-:W-:Y:S01]  /*7d90*/  F2FP.F16.F32.PACK_AB R119, R51, R46 ;  /* 0x0000002e3377723e */ /* 0x000fe200000000ff */
[C---:B------:R-:W-:Y:S01]  /*7da0*/  FFMA R59, R81.reuse, R0, R59 ;  /* 0x00000000513b7223 */ /* 0x040fe2000000003b */
[C---:B------:R-:W-:Y:S01]  /*7db0*/  FFMA R56, R81.reuse, R3, R56 ;  /* 0x0000000351387223 */ /* 0x040fe20000000038 */
[----:B------:R-:W-:Y:S02]  /*7dc0*/  HADD2.F32 R0, -RZ, R145.H1_H1 ;  /* 0x30000091ff007230 */ /* 0x000fe40000004100 */
[C---:B------:R-:W-:Y:S01]  /*7dd0*/  FFMA R57, R81.reuse, R2, R57 ;  /* 0x0000000251397223 */ /* 0x040fe20000000039 */
[----:B------:R1:W-:Y:S01]  /*7de0*/  STS.128 [R182+0x4400], R116 ;  /* 0x00440074b6007388 */ /* 0x0003e20000000c00 */
[C---:B------:R-:W-:Y:S01]  /*7df0*/  FMUL R63, R78.reuse, R63 ;  /* 0x0000003f4e3f7220 */ /* 0x040fe20000400000 */
[--C-:B------:R-:W-:Y:S02]  /*7e00*/  HADD2.F32 R3, -RZ, R146.reuse.H0_H0 ;  /* 0x20000092ff037230 */ /* 0x100fe40000004100 */
[C---:B------:R-:W-:Y:S01]  /*7e10*/  FFMA R58, R81.reuse, R83, R58 ;  /* 0x00000053513a7223 */ /* 0x040fe2000000003a */
        /* <DEDUP_REMOVED lines=8> */
[----:B---3--:R-:W-:Y:S01]  /*7ea0*/  F2FP.F16.F32.PACK_AB R124, R49, R48 ;  /* 0x00000030317c723e */ /* 0x008fe200000000ff */
[----:B------:R-:W-:Y:S01]  /*7eb0*/  FFMA R60, R81, R3, R60 ;  /* 0x00000003513c7223 */ /* 0x000fe2000000003c */
[----:B------:R-:W-:Y:S01]  /*7ec0*/  F2FP.F16.F32.PACK_AB R125, R55, R50 ;  /* 0x00000032377d723e */ /* 0x000fe200000000ff */
[----:B------:R-:W-:Y:S01]  /*7ed0*/  FFMA R61, R81, R2, R61 ;  /* 0x00000002513d7223 */ /* 0x000fe2000000003d */
[----:B------:R-:W-:Y:S01]  /*7ee0*/  F2FP.F16.F32.PACK_AB R126, R53, R52 ;  /* 0x00000034357e723e */ /* 0x000fe200000000ff */
[----:B------:R-:W-:Y:S01]  /*7ef0*/  FFMA R62, R81, R83, R62 ;  /* 0x00000053513e7223 */ /* 0x000fe2000000003e */
[----:B------:R-:W-:Y:S01]  /*7f00*/  F2FP.F16.F32.PACK_AB R127, R59, R54 ;  /* 0x000000363b7f723e */ /* 0x000fe200000000ff */
[----:B------:R-:W-:Y:S01]  /*7f10*/  FFMA R67, R81, R82, R67 ;  /* 0x0000005251437223 */ /* 0x000fe20000000043 */
[----:B----4-:R-:W-:Y:S02]  /*7f20*/  F2FP.F16.F32.PACK_AB R132, R57, R56 ;  /* 0x000000383984723e */ /* 0x010fe400000000ff */
[----:B------:R-:W-:Y:S01]  /*7f30*/  F2FP.F16.F32.PACK_AB R133, R63, R58 ;  /* 0x0000003a3f85723e */ /* 0x000fe200000000ff */
[----:B------:R1:W-:Y:S01]  /*7f40*/  STS.128 [R174+0x4400], R124 ;  /* 0x0044007cae007388 */ /* 0x0003e20000000c00 */
[----:B------:R-:W-:Y:S02]  /*7f50*/  F2FP.F16.F32.PACK_AB R134, R61, R60 ;  /* 0x0000003c3d86723e */ /* 0x000fe400000000ff */
[----:B------:R-:W-:Y:S02]  /*7f60*/  F2FP.F16.F32.PACK_AB R135, R67, R62 ;  /* 0x0000003e4387723e */ /* 0x000fe400000000ff */
[----:B------:R-:W-:Y:S02]  /*7f70*/  LEA R0, R101, UR48, 0x3 ;  /* 0x0000003065007c11 */ /* 0x000fe4000f8e18ff */
[----:B------:R-:W-:Y:S01]  /*7f80*/  @P6 SHF.L.U32 R3, R167, 0x1f, RZ ;  /* 0x0000001fa7036819 */ /* 0x000fe200000006ff */
        /* <DEDUP_REMOVED lines=9> */
[----:B------:R-:W-:Y:S02]  /*8020*/  UIADD3 UR8, UP0, UPT, UR52, 0x680, URZ ;  /* 0x0000068034087890 */ /* 0x000fe4000ff1e0ff */
[----:B------:R-:W-:Y:S02]  /*8030*/  UIADD3 UR5, UPT, UPT, UR41, 0x40, URZ ;  /* 0x0000004029057890 */ /* 0x000fe4000fffe0ff */
[----:B------:R-:W-:Y:S02]  /*8040*/  UIADD3 UR4, UPT, UPT, UR48, 0x4400, URZ ;  /* 0x0000440030047890 */ /* 0x000fe4000fffe0ff */
[----:B------:R-:W-:Y:S01]  /*8050*/  UIADD3.X UR9, UPT, UPT, URZ, UR53, URZ, UP0, !UPT ;  /* 0x00000035ff097290 */ /* 0x000fe200087fe4ff */
[----:B------:R-:W-:Y:S01]  /*8060*/  UMOV UR6, UR42 ;  /* 0x0000002a00067c82 */ /* 0x000fe20008000000 */
[----:B------:R-:W-:Y:S07]  /*8070*/  UMOV UR7, UR36 ;  /* 0x0000002400077c82 */ /* 0x000fee0008000000 */
[----:B------:R2:W-:Y:S01]  /*8080*/  UTMASTG.3D [UR4], [UR8] ;  /* 0x00000004080073b5 */ /* 0x0005e20008010000 */
[----:B------:R0:W-:Y:S01]  /*8090*/  UTMACMDFLUSH ;  /* 0x00000000000079b7 */ /* 0x0001e20000000000 */
[----:B--2---:R-:W-:Y:S04]  /*80a0*/  DEPBAR.LE SB0, 0x1 ;  /* 0x000080400000791a */ /* 0x004fe80000000000 */
.L_x_105:
[----:B------:R-:W-:Y:S05]  /*80b0*/  BSYNC.RECONVERGENT B0 ;  /* 0x0000000000007941 */ /* 0x000fea0003800200 */
.L_x_104:
[----:B------:R-:W-:Y:S01]  /*80c0*/  BAR.SYNC.DEFER_BLOCKING 0x1, 0x80 ;  /* 0x0042000000007b1d */ /* 0x000fe20000010000 */
[----:B------:R-:W-:Y:S04]  /*80d0*/  UIADD3 UR40, UPT, UPT, UR51, 0x1, URZ ;  /* 0x0000000133287890 */ /* 0x000fe8000fffe0ff */
[----:B------:R-:W-:Y:S04]  /*80e0*/  UISETP.NE.AND UP0, UPT, UR40, 0x4, UPT ;  /* 0x000000042800788c */ /* 0x000fe8000bf05270 */
[----:B------:R-:W-:Y:S01]  /*80f0*/  USEL UR40, UR40, URZ, UP0 ;  /* 0x000000ff28287287 */ /* 0x000fe20008000000 */
[----:B------:R2:W-:Y:S01]  /*8100*/  @P6 SYNCS.ARRIVE.TRANS64.RED.A1T0 RZ, [R85+URZ], RZ ;  /* 0x000000ff55ff69a7 */ /* 0x0005e200081004ff */
[----:B------:R-:W-:Y:S01]  /*8110*/  BSSY B1, `(.L_x_106) ;  /* 0x0000020000017945 */ /* 0x000fe20003800000 */
[----:B------:R-:W3:Y:S02]  /*8120*/  @P6 SYNCS.PHASECHK.TRANS64.TRYWAIT P0, [R0+URZ+0x30], R3 ;  /* 0x00003003000065a7 */ /* 0x000ee400080011ff */
[----:B---3--:R-:W-:Y:S01]  /*8130*/  @P6 SEL R103, RZ, 0x1, !P0 ;  /* 0x00000001ff676807 */ /* 0x008fe20004000000 */
[----:B--2---:R-:W-:Y:S06]  /*8140*/  @!P6 BRA `(.L_x_107) ;  /* 0x000000000070e947 */ /* 0x004fec0003800000 */
        /* <DEDUP_REMOVED lines=9> */
[----:B------:R-:W-:Y:S04]  /*81e0*/  SHF.L.U32 R7, R167, 0x1f, RZ ;  /* 0x0000001fa7077819 */ /* 0x000fe800000006ff */
[----:B------:R-:W2:Y:S02]  /*81f0*/  SYNCS.PHASECHK.TRANS64.TRYWAIT P0, [R0+URZ+0x30], R7 ;  /* 0x00003007000075a7 */ /* 0x000ea400080011ff */
[----:B--2---:R-:W-:Y:S05]  /*8200*/  @!P0 BRA `(.L_x_110) ;  /* 0x0000003400008947 */ /* 0x004fea0003800000 */
.L_x_109:
[----:B------:R-:W-:Y:S05]  /*8210*/  BSYNC B0 ;  /* 0x0000000000007941 */ /* 0x000fea0003800000 */
.L_x_108:
        /* <DEDUP_REMOVED lines=15> */
.L_x_107:
[----:B------:R-:W-:Y:S05]  /*8310*/  BSYNC B1 ;  /* 0x0000000000017941 */ /* 0x000fea0003800000 */
.L_x_106:
        /* <DEDUP_REMOVED lines=21> */
.L_x_111:
[----:B------:R-:W-:Y:S05]  /*8470*/  WARPSYNC.ALL ;  /* 0x0000000000007948 */ /* 0x000fea0003800000 */
[----:B------:R-:W-:Y:S01]  /*8480*/  R2UR UR4, R80 ;  /* 0x00000000500472ca */ /* 0x000fe200000e0000 */
[--C-:B----4-:R-:W-:Y:S01]  /*8490*/  HADD2.F32 R82, -RZ, R88.reuse.H0_H0 ;  /* 0x20000058ff527230 */ /* 0x110fe20000004100 */
[----:B------:R-:W-:Y:S01]  /*84a0*/  ISETP.NE.AND P6, PT, R176, RZ, PT ;  /* 0x000000ffb000720c */ /* 0x000fe20003fc5270 */
[----:B------:R-:W-:Y:S01]  /*84b0*/  HADD2.F32 R83, -RZ, R88.H1_H1 ;  /* 0x30000058ff537230 */ /* 0x000fe20000004100 */
[----:B------:R-:W-:Y:S01]  /*84c0*/  MOV R3, UR40 ;  /* 0x0000002800037c02 */ /* 0x000fe20008000f00 */
[----:B------:R-:W-:Y:S01]  /*84d0*/  BSSY.RECONVERGENT B0, `(.L_x_112) ;  /* 0x0000100000007945 */ /* 0x000fe20003800200 */
[----:B------:R-:W-:Y:S02]  /*84e0*/  MOV R84, UR37 ;  /* 0x0000002500547c02 */ /* 0x000fe40008000f00 */
[----:B------:R-:W-:Y:S05]  /*84f0*/  ISETP.NE.AND P0, PT, R170, RZ, PT ;  /* 0x000000ffaa00720c */ /* 0x000fea0003f05270 */
[----:B------:R-:W3:Y:S02]  /*8500*/  LDTM.x64 R4, tmem[UR4+0x80] ;  /* 0x00008004000479ee */ /* 0x000ee40008340000 */
[----:B------:R-:W-:Y:S04]  /*8510*/  @P6 LEA R3, R3, UR48, 0x3 ;  /* 0x0000003003036c11 */ /* 0x000fe8000f8e18ff */
[----:B------:R-:W-:Y:S04]  /*8520*/  @P6 IADD3 R3, PT, PT, R3, 0x50, RZ ;  /* 0x0000005003036810 */ /* 0x000fe80007ffe0ff */
[----:B------:R-:W-:Y:S01]  /*8530*/  @P6 PRMT R84, R84, 0x654, R3 ;  /* 0x0000065454546816 */ /* 0x000fe20000000003 */
[C---:B---3--:R-:W-:Y:S01]  /*8540*/  FMUL R0, R78.reuse, R4 ;  /* 0x000000044e007220 */ /* 0x048fe20000400000 */
[C---:B------:R-:W-:Y:S01]  /*8550*/  FMUL R3, R78.reuse, R6 ;  /* 0x000000064e037220 */ /* 0x040fe20000400000 */
[C---:B------:R-:W-:Y:S01]  /*8560*/  FMUL R4, R78.reuse, R8 ;  /* 0x000000084e047220 */ /* 0x040fe20000400000 */
[C---:B------:R-:W-:Y:S01]  /*8570*/  FMUL R6, R78.reuse, R10 ;  /* 0x0000000a4e067220 */ /* 0x040fe20000400000 */
[C---:B------:R-:W-:Y:S01]  /*8580*/  FFMA R0, R81.reuse, R82, R0 ;  /* 0x0000005251007223 */ /* 0x040fe20000000000 */
[C---:B------:R-:W-:Y:S01]  /*8590*/  FMUL R8, R78.reuse, R12 ;  /* 0x0000000c4e087220 */ /* 0x040fe20000400000 */
        /* <DEDUP_REMOVED lines=38> */
[--C-:B------:R-:W-:Y:S02]  /*8800*/  HADD2.F32 R64, -RZ, R89.reuse.H0_H0 ;  /* 0x20000059ff407230 */ /* 0x100fe40000004100 */
[C---:B------:R-:W-:Y:S01]  /*8810*/  FMUL R49, R78.reuse, R53 ;  /* 0x000000354e317220 */ /* 0x040fe20000400000 */
[C---:B------:R-:W-:Y:S01]  /*8820*/  FMUL R62, R78.reuse, R66 ;  /* 0x000000424e3e7220 */ /* 0x040fe20000400000 */
[----:B------:R-:W-:Y:S02]  /*8830*/  HADD2.F32 R66, -RZ, R89.H1_H1 ;  /* 0x30000059ff427230 */ /* 0x000fe40000004100 */
[C---:B------:R-:W-:Y:S01]  /*8840*/  FMUL R53, R78.reuse, R57 ;  /* 0x000000394e357220 */ /* 0x040fe20000400000 */
[C---:B------:R-:W-:Y:S01]  /*8850*/  FMUL R7, R78.reuse, R7 ;  /* 0x000000074e077220 */ /* 0x040fe20000400000 */
[C---:B------:R-:W-:Y:S01]  /*8860*/  FMUL R57, R78.reuse, R61 ;  /* 0x0000003d4e397220 */ /* 0x040fe20000400000 */
[----:B------:R-:W-:Y:S01]  /*8870*/  FMUL R61, R78, R65 ;  /* 0x000000414e3d7220 */ /* 0x000fe20000400000 */
[--C-:B------:R-:W-:Y:S02]  /*8880*/  HADD2.F32 R65, -RZ, R90.reuse.H0_H0 ;  /* 0x2000005aff417230 */ /* 0x100fe40000004100 */
[C---:B------:R-:W-:Y:S01]  /*8890*/  FFMA R2, R81.reuse, R83, R2 ;  /* 0x0000005351027223 */ /* 0x040fe20000000002 */
[C---:B------:R-:W-:Y:S01]  /*88a0*/  FFMA R3, R81.reuse, R64, R3 ;  /* 0x0000004051037223 */ /* 0x040fe20000000003 */
[----:B------:R-:W-:Y:S02]  /*88b0*/  HADD2.F32 R64, -RZ, R90.H1_H1 ;  /* 0x3000005aff407230 */ /* 0x000fe40000004100 */
[C---:B------:R-:W-:Y:S01]  /*88c0*/  FFMA R7, R81.reuse, R66, R7 ;  /* 0x0000004251077223 */ /* 0x040fe20000000007 */
[----:B------:R-:W-:Y:S01]  /*88d0*/  FFMA R4, R81, R65, R4 ;  /* 0x0000004151047223 */ /* 0x000fe20000000004 */
[--C-:B------:R-:W-:Y:S01]  /*88e0*/  HADD2.F32 R65, -RZ, R91.reuse.H0_H0 ;  /* 0x2000005bff417230 */ /* 0x100fe20000004100 */
[----:B-1----:R-:W-:Y:S01]  /*88f0*/  F2FP.F16.F32.PACK_AB R92, R2, R0 ;  /* 0x00000000025c723e */ /* 0x002fe200000000ff */
[----:B------:R-:W-:Y:S01]  /*8900*/  HADD2.F32 R0, -RZ, R91.H1_H1 ;  /* 0x3000005bff007230 */ /* 0x000fe20000004100 */
[----:B------:R-:W-:Y:S01]  /*8910*/  F2FP.F16.F32.PACK_AB R93, R7, R3 ;  /* 0x00000003075d723e */ /* 0x000fe200000000ff */
[--C-:B--2---:R-:W-:Y:S02]  /*8920*/  HADD2.F32 R3, -RZ, R96.reuse.H0_H0 ;  /* 0x20000060ff037230 */ /* 0x104fe40000004100 */
[C---:B------:R-:W-:Y:S01]  /*8930*/  FMUL R11, R78.reuse, R11 ;  /* 0x0000000b4e0b7220 */ /* 0x040fe20000400000 */
[----:B------:R-:W-:Y:S02]  /*8940*/  HADD2.F32 R2, -RZ, R96.H1_H1 ;  /* 0x30000060ff027230 */ /* 0x000fe40000004100 */
[C---:B------:R-:W-:Y:S01]  /*8950*/  FFMA R5, R81.reuse, R64, R5 ;  /* 0x0000004051057223 */ /* 0x040fe20000000005 */
[C---:B------:R-:W-:Y:S01]  /*8960*/  FFMA R6, R81.reuse, R65, R6 ;  /* 0x0000004151067223 */ /* 0x040fe20000000006 */
[C---:B------:R-:W-:Y:S01]  /*8970*/  FFMA R11, R81.reuse, R0, R11 ;  /* 0x00000000510b7223 */ /* 0x040fe2000000000b */
[--C-:B------:R-:W-:Y:S02]  /*8980*/  HADD2.F32 R0, -RZ, R97.reuse.H0_H0 ;  /* 0x20000061ff007230 */ /* 0x100fe40000004100 */
[C---:B------:R-:W-:Y:S01]  /*8990*/  FFMA R8, R81.reuse, R3, R8 ;  /* 0x0000000351087223 */ /* 0x040fe20000000008 */
[--C-:B------:R-:W-:Y:S02]  /*89a0*/  HADD2.F32 R3, -RZ, R98.reuse.H0_H0 ;  /* 0x20000062ff037230 */ /* 0x100fe40000004100 */
[C---:B------:R-:W-:Y:S01]  /*89b0*/  FFMA R9, R81.reuse, R2, R9 ;  /* 0x0000000251097223 */ /* 0x040fe20000000009 */
[----:B------:R-:W-:Y:S02]  /*89c0*/  HADD2.F32 R2, -RZ, R97.H1_H1 ;  /* 0x30000061ff027230 */ /* 0x000fe40000004100 */
[C---:B------:R-:W-:Y:S01]  /*89d0*/  FMUL R15, R78.reuse, R15 ;  /* 0x0000000f4e0f7220 */ /* 0x040fe20000400000 */
[----:B------:R-:W-:Y:S01]  /*89e0*/  FFMA R10, R81, R0, R10 ;  /* 0x00000000510a7223 */ /* 0x000fe2000000000a */
[----:B------:R-:W-:Y:S01]  /*89f0*/  HADD2.F32 R0, -RZ, R98.H1_H1 ;  /* 0x30000062ff007230 */ /* 0x000fe20000004100 */
[----:B------:R-:W-:Y:S01]  /*8a00*/  F2FP.F16.F32.PACK_AB R94, R5, R4 ;  /* 0x00000004055e723e */ /* 0x000fe200000000ff */
[--C-:B------:R-:W-:Y:S02]  /*8a10*/  HADD2.F32 R5, -RZ, R104.reuse.H0_H0 ;  /* 0x20000068ff057230 */ /* 0x100fe40000004100 */
[C---:B------:R-:W-:Y:S01]  /*8a20*/  FFMA R15, R81.reuse, R2, R15 ;  /* 0x00000002510f7223 */ /* 0x040fe2000000000f */
[--C-:B------:R-:W-:Y:S02]  /*8a30*/  HADD2.F32 R2, -RZ, R99.reuse.H1_H1 ;  /* 0x30000063ff027230 */ /* 0x100fe40000004100 */
[C---:B------:R-:W-:Y:S01]  /*8a40*/  FFMA R12, R81.reuse, R3, R12 ;  /* 0x00000003510c7223 */ /* 0x040fe2000000000c */
[----:B------:R-:W-:Y:S02]  /*8a50*/  HADD2.F32 R3, -RZ, R99.H0_H0 ;  /* 0x20000063ff037230 */ /* 0x000fe40000004100 */
[C---:B------:R-:W-:Y:S01]  /*8a60*/  FMUL R19, R78.reuse, R19 ;  /* 0x000000134e137220 */ /* 0x040fe20000400000 */
[----:B------:R-:W-:Y:S02]  /*8a70*/  HADD2.F32 R4, -RZ, R107.H1_H1 ;  /* 0x3000006bff047230 */ /* 0x000fe40000004100 */
[C---:B------:R-:W-:Y:S01]  /*8a80*/  FFMA R13, R81.reuse, R0, R13 ;  /* 0x00000000510d7223 */ /* 0x040fe2000000000d */
[----:B------:R-:W-:Y:S02]  /*8a90*/  HADD2.F32 R0, -RZ, R104.H1_H1 ;  /* 0x30000068ff007230 */ /* 0x000fe40000004100 */
[C---:B------:R-:W-:Y:S01]  /*8aa0*/  FFMA R14, R81.reuse, R3, R14 ;  /* 0x00000003510e7223 */ /* 0x040fe2000000000e */
[--C-:B------:R-:W-:Y:S02]  /*8ab0*/  HADD2.F32 R3, -RZ, R106.reuse.H0_H0 ;  /* 0x2000006aff037230 */ /* 0x100fe40000004100 */
[C---:B------:R-:W-:Y:S01]  /*8ac0*/  FFMA R19, R81.reuse, R2, R19 ;  /* 0x0000000251137223 */ /* 0x040fe20000000013 */
[----:B------:R-:W-:Y:S02]  /*8ad0*/  HADD2.F32 R2, -RZ, R105.H0_H0 ;  /* 0x20000069ff027230 */ /* 0x000fe40000004100 */
[C---:B------:R-:W-:Y:S01]  /*8ae0*/  FFMA R16, R81.reuse, R5, R16 ;  /* 0x0000000551107223 */ /* 0x040fe20000000010 */
[----:B------:R-:W-:Y:S02]  /*8af0*/  HADD2.F32 R5, -RZ, R107.H0_H0 ;  /* 0x2000006bff057230 */ /* 0x000fe40000004100 */
[C---:B------:R-:W-:Y:S01]  /*8b00*/  FFMA R17, R81.reuse, R0, R17 ;  /* 0x0000000051117223 */ /* 0x040fe20000000011 */
[----:B------:R-:W-:Y:S02]  /*8b10*/  HADD2.F32 R0, -RZ, R105.H1_H1 ;  /* 0x30000069ff007230 */ /* 0x000fe40000004100 */
[C---:B------:R-:W-:Y:S01]  /*8b20*/  FMUL R23, R78.reuse, R23 ;  /* 0x000000174e177220 */ /* 0x040fe20000400000 */
[C---:B------:R-:W-:Y:S01]  /*8b30*/  FFMA R18, R81.reuse, R2, R18 ;  /* 0x0000000251127223 */ /* 0x040fe20000000012 */
[----:B------:R-:W-:Y:S02]  /*8b40*/  HADD2.F32 R2, -RZ, R106.H1_H1 ;  /* 0x3000006aff027230 */ /* 0x000fe40000004100 */
[C---:B------:R-:W-:Y:S01]  /*8b50*/  FMUL R27, R78.reuse, R27 ;  /* 0x0000001b4e1b7220 */ /* 0x040fe20000400000 */
[C---:B------:R-:W-:Y:S01]  /*8b60*/  FFMA R23, R81.reuse, R0, R23 ;  /* 0x0000000051177223 */ /* 0x040fe20000000017 */
[----:B------:R-:W-:Y:S02]  /*8b70*/  HADD2.F32 R0, -RZ, R112.H0_H0 ;  /* 0x20000070ff007230 */ /* 0x000fe40000004100 */
[C---:B------:R-:W-:Y:S01]  /*8b80*/  FFMA R20, R81.reuse, R3, R20 ;  /* 0x0000000351147223 */ /* 0x040fe20000000014 */
[----:B------:R-:W-:Y:S02]  /*8b90*/  HADD2.F32 R3, -RZ, R114.H0_H0 ;  /* 0x20000072ff037230 */ /* 0x000fe40000004100 */
[C---:B------:R-:W-:Y:S01]  /*8ba0*/  FFMA R21, R81.reuse, R2, R21 ;  /* 0x0000000251157223 */ /* 0x040fe20000000015 */
[C---:B------:R-:W-:Y:S01]  /*8bb0*/  FFMA R22, R81.reuse, R5, R22 ;  /* 0x0000000551167223 */ /* 0x040fe20000000016 */
[C---:B------:R-:W-:Y:S01]  /*8bc0*/  FFMA R27, R81.reuse, R4, R27 ;  /* 0x00000004511b7223 */ /* 0x040fe2000000001b */
[C---:B------:R-:W-:Y:S01]  /*8bd0*/  FFMA R24, R81.reuse, R0, R24 ;  /* 0x0000000051187223 */ /* 0x040fe20000000018 */
[----:B------:R-:W-:Y:S02]  /*8be0*/  HADD2.F32 R2, -RZ, R112.H1_H1 ;  /* 0x30000070ff027230 */ /* 0x000fe40000004100 */
[C---:B------:R-:W-:Y:S01]  /*8bf0*/  FMUL R31, R78.reuse, R31 ;  /* 0x0000001f4e1f7220 */ /* 0x040fe20000400000 */
[----:B------:R-:W-:Y:S02]  /*8c00*/  HADD2.F32 R0, -RZ, R113.H0_H0 ;  /* 0x20000071ff007230 */ /* 0x000fe40000004100 */
[C---:B------:R-:W-:Y:S01]  /*8c10*/  FMUL R35, R78.reuse, R35 ;  /* 0x000000234e237220 */ /* 0x040fe20000400000 */
[----:B------:R-:W-:Y:S02]  /*8c20*/  HADD2.F32 R5, -RZ, R115.H0_H0 ;  /* 0x20000073ff057230 */ /* 0x000fe40000004100 */
[C---:B------:R-:W-:Y:S01]  /*8c30*/  FFMA R25, R81.reuse, R2, R25 ;  /* 0x0000000251197223 */ /* 0x040fe20000000019 */
[----:B------:R-:W-:Y:S02]  /*8c40*/  HADD2.F32 R2, -RZ, R114.H1_H1 ;  /* 0x30000072ff027230 */ /* 0x000fe40000004100 */
[----:B------:R-:W-:Y:S01]  /*8c50*/  FFMA R26, R81, R0, R26 ;  /* 0x00000000511a7223 */ /* 0x000fe2000000001a */
[----:B------:R-:W-:Y:S02]  /*8c60*/  HADD2.F32 R0, -RZ, R113.H1_H1 ;  /* 0x30000071ff007230 */ /* 0x000fe40000004100 */
[C---:B------:R-:W-:Y:S01]  /*8c70*/  FMUL R39, R78.reuse, R39 ;  /* 0x000000274e277220 */ /* 0x040fe20000400000 */
[----:B------:R-:W-:Y:S01]  /*8c80*/  HADD2.F32 R4, -RZ, R115.H1_H1 ;  /* 0x30000073ff047230 */ /* 0x000fe20000004100 */
[----:B------:R-:W-:Y:S01]  /*8c90*/  F2FP.F16.F32.PACK_AB R95, R11, R6 ;  /* 0x000000060b5f723e */ /* 0x000fe200000000ff */
[C---:B------:R-:W-:Y:S01]  /*8ca0*/  FMUL R43, R78.reuse, R43 ;  /* 0x0000002b4e2b7220 */ /* 0x040fe20000400000 */
[C---:B------:R-:W-:Y:S01]  /*8cb0*/  FFMA R31, R81.reuse, R0, R31 ;  /* 0x00000000511f7223 */ /* 0x040fe2000000001f */
[--C-:B------:R-:W-:Y:S02]  /*8cc0*/  HADD2.F32 R0, -RZ, R120.reuse.H0_H0 ;  /* 0x20000078ff007230 */ /* 0x100fe40000004100 */
[C---:B------:R-:W-:Y:S01]  /*8cd0*/  FFMA R28, R81.reuse, R3, R28 ;  /* 0x00000003511c7223 */ /* 0x040fe2000000001c */
[----:B------:R1:W-:Y:S01]  /*8ce0*/  STS.128 [R178+UR48+0x8400], R92 ;  /* 0x0084005cb2007988 */ /* 0x0003e20008000c30 */
[C---:B------:R-:W-:Y:S01]  /*8cf0*/  FFMA R29, R81.reuse, R2, R29 ;  /* 0x00000002511d7223 */ /* 0x040fe2000000001d */
[C---:B------:R-:W-:Y:S01]  /*8d00*/  FFMA R30, R81.reuse, R5, R30 ;  /* 0x00000005511e7223 */ /* 0x040fe2000000001e */
[C---:B------:R-:W-:Y:S01]  /*8d10*/  FFMA R35, R81.reuse, R4, R35 ;  /* 0x0000000451237223 */ /* 0x040fe20000000023 */
[----:B------:R-:W-:Y:S02]  /*8d20*/  HADD2.F32 R2, -RZ, R120.H1_H1 ;  /* 0x30000078ff027230 */ /* 0x000fe40000004100 */
[----:B------:R-:W-:Y:S01]  /*8d30*/  FFMA R32, R81, R0, R32 ;  /* 0x0000000051207223 */ /* 0x000fe20000000020 */
[--C-:B------:R-:W-:Y:S01]  /*8d40*/  HADD2.F32 R3, -RZ, R121.reuse.H0_H0 ;  /* 0x20000079ff037230 */ /* 0x100fe20000004100 */
[----:B------:R-:W-:Y:S01]  /*8d50*/  F2FP.F16.F32.PACK_AB R8, R9, R8 ;  /* 0x000000080908723e */ /* 0x000fe200000000ff */
[----:B------:R-:W-:Y:S02]  /*8d60*/  HADD2.F32 R0, -RZ, R121.H1_H1 ;  /* 0x30000079ff007230 */ /* 0x000fe40000004100 */
[C---:B------:R-:W-:Y:S01]  /*8d70*/  FFMA R33, R81.reuse, R2, R33 ;  /* 0x0000000251217223 */ /* 0x040fe20000000021 */
[--C-:B------:R-:W-:Y:S02]  /*8d80*/  HADD2.F32 R5, -RZ, R123.reuse.H0_H0 ;  /* 0x2000007bff057230 */ /* 0x100fe40000004100 */
[C---:B------:R-:W-:Y:S01]  /*8d90*/  FFMA R34, R81.reuse, R3, R34 ;  /* 0x0000000351227223 */ /* 0x040fe20000000022 */
[--C-:B------:R-:W-:Y:S02]  /*8da0*/  HADD2.F32 R3, -RZ, R122.reuse.H0_H0 ;  /* 0x2000007aff037230 */ /* 0x100fe40000004100 */
[----:B------:R-:W-:Y:S01]  /*8db0*/  FFMA R39, R81, R0, R39 ;  /* 0x0000000051277223 */ /* 0x000fe20000000027 */
[----:B------:R-:W-:Y:S01]  /*8dc0*/  HADD2.F32 R0, -RZ, R122.H1_H1 ;  /* 0x3000007aff007230 */ /* 0x000fe20000004100 */
[----:B------:R-:W-:Y:S01]  /*8dd0*/  F2FP.F16.F32.PACK_AB R9, R15, R10 ;  /* 0x0000000a0f09723e */ /* 0x000fe200000000ff */
[----:B------:R-:W-:Y:S02]  /*8de0*/  HADD2.F32 R2, -RZ, R123.H1_H1 ;  /* 0x3000007bff027230 */ /* 0x000fe40000004100 */
[C---:B------:R-:W-:Y:S01]  /*8df0*/  FFMA R36, R81.reuse, R3, R36 ;  /* 0x0000000351247223 */ /* 0x040fe20000000024 */
[--C-:B------:R-:W-:Y:S02]  /*8e00*/  HADD2.F32 R3, -RZ, R129.reuse.H0_H0 ;  /* 0x20000081ff037230 */ /* 0x100fe40000004100 */
[C---:B------:R-:W-:Y:S01]  /*8e10*/  FFMA R37, R81.reuse, R0, R37 ;  /* 0x0000000051257223 */ /* 0x040fe20000000025 */
[C---:B------:R-:W-:Y:S01]  /*8e20*/  FFMA R38, R81.reuse, R5, R38 ;  /* 0x0000000551267223 */ /* 0x040fe20000000026 */
[--C-:B------:R-:W-:Y:S02]  /*8e30*/  HADD2.F32 R0, -RZ, R128.reuse.H0_H0 ;  /* 0x20000080ff007230 */ /* 0x100fe40000004100 */
[----:B------:R-:W-:Y:S01]  /*8e40*/  FFMA R43, R81, R2, R43 ;  /* 0x00000002512b7223 */ /* 0x000fe2000000002b */
[----:B------:R-:W-:Y:S01]  /*8e50*/  HADD2.F32 R2, -RZ, R128.H1_H1 ;  /* 0x30000080ff027230 */ /* 0x000fe20000004100 */
[----:B------:R-:W-:Y:S01]  /*8e60*/  F2FP.F16.F32.PACK_AB R10, R13, R12 ;  /* 0x0000000c0d0a723e */ /* 0x000fe200000000ff */
[C---:B------:R-:W-:Y:S01]  /*8e70*/  FMUL R47, R78.reuse, R47 ;  /* 0x0000002f4e2f7220 */ /* 0x040fe20000400000 */
[----:B------:R-:W-:Y:S01]  /*8e80*/  F2FP.F16.F32.PACK_AB R11, R19, R14 ;  /* 0x0000000e130b723e */ /* 0x000fe200000000ff */
[C---:B------:R-:W-:Y:S01]  /*8e90*/  FFMA R40, R81.reuse, R0, R40 ;  /* 0x0000000051287223 */ /* 0x040fe20000000028 */
[----:B------:R-:W-:Y:S02]  /*8ea0*/  HADD2.F32 R0, -RZ, R129.H1_H1 ;  /* 0x30000081ff007230 */ /* 0x000fe40000004100 */
[C---:B------:R-:W-:Y:S01]  /*8eb0*/  FFMA R41, R81.reuse, R2, R41 ;  /* 0x0000000251297223 */ /* 0x040fe20000000029 */
[----:B------:R-:W-:Y:S01]  /*8ec0*/  FFMA R42, R81, R3, R42 ;  /* 0x00000003512a7223 */ /* 0x000fe2000000002a */
[----:B------:R1:W-:Y:S01]  /*8ed0*/  STS.128 [R179+0x8400], R8 ;  /* 0x00840008b3007388 */ /* 0x0003e20000000c00 */
[--C-:B------:R-:W-:Y:S01]  /*8ee0*/  HADD2.F32 R3, -RZ, R130.reuse.H0_H0 ;  /* 0x20000082ff037230 */ /* 0x100fe20000004100 */
[----:B------:R-:W-:Y:S01]  /*8ef0*/  F2FP.F16.F32.PACK_AB R16, R17, R16 ;  /* 0x000000101110723e */ /* 0x000fe200000000ff */
[----:B------:R-:W-:Y:S01]  /*8f00*/  HADD2.F32 R2, -RZ, R130.H1_H1 ;  /* 0x30000082ff027230 */ /* 0x000fe20000004100 */
[----:B------:R-:W-:Y:S01]  /*8f10*/  F2FP.F16.F32.PACK_AB R17, R23, R18 ;  /* 0x000000121711723e */ /* 0x000fe200000000ff */
[----:B------:R-:W-:Y:S01]  /*8f20*/  FFMA R47, R81, R0, R47 ;  /* 0x00000000512f7223 */ /* 0x000fe2000000002f */
[--C-:B------:R-:W-:Y:S01]  /*8f30*/  HADD2.F32 R5, -RZ, R131.reuse.H0_H0 ;  /* 0x20000083ff057230 */ /* 0x100fe20000004100 */
[----:B------:R-:W-:Y:S01]  /*8f40*/  F2FP.F16.F32.PACK_AB R18, R21, R20 ;  /* 0x000000141512723e */ /* 0x000fe200000000ff */
[----:B------:R-:W-:Y:S01]  /*8f50*/  HADD2.F32 R0, -RZ, R131.H1_H1 ;  /* 0x30000083ff007230 */ /* 0x000fe20000004100 */
[----:B------:R-:W-:Y:S01]  /*8f60*/  F2FP.F16.F32.PACK_AB R19, R27, R22 ;  /* 0x000000161b13723e */ /* 0x000fe200000000ff */
[C---:B------:R-:W-:Y:S01]  /*8f70*/  FMUL R51, R78.reuse, R51 ;  /* 0x000000334e337220 */ /* 0x040fe20000400000 */
[C---:B------:R-:W-:Y:S01]  /*8f80*/  FFMA R44, R81.reuse, R3, R44 ;  /* 0x00000003512c7223 */ /* 0x040fe2000000002c */
[C---:B------:R-:W-:Y:S01]  /*8f90*/  FFMA R45, R81.reuse, R2, R45 ;  /* 0x00000002512d7223 */ /* 0x040fe2000000002d */
[C---:B------:R-:W-:Y:S01]  /*8fa0*/  FFMA R46, R81.reuse, R5, R46 ;  /* 0x00000005512e7223 */ /* 0x040fe2000000002e */
[----:B------:R1:W-:Y:S01]  /*8fb0*/  STS.128 [R177+0x8400], R16 ;  /* 0x00840010b1007388 */ /* 0x0003e20000000c00 */
[----:B------:R-:W-:Y:S01]  /*8fc0*/  FFMA R51, R81, R0, R51 ;  /* 0x0000000051337223 */ /* 0x000fe20000000033 */
[--C-:B------:R-:W-:Y:S01]  /*8fd0*/  HADD2.F32 R3, -RZ, R136.reuse.H0_H0 ;  /* 0x20000088ff037230 */ /* 0x100fe20000004100 */
[----:B------:R-:W-:Y:S01]  /*8fe0*/  F2FP.F16.F32.PACK_AB R24, R25, R24 ;  /* 0x000000181918723e */ /* 0x000fe200000000ff */
[----:B------:R-:W-:Y:S01]  /*8ff0*/  HADD2.F32 R0, -RZ, R136.H1_H1 ;  /* 0x30000088ff007230 */ /* 0x000fe20000004100 */
[----:B------:R-:W-:Y:S01]  /*9000*/  F2FP.F16.F32.PACK_AB R25, R31, R26 ;  /* 0x0000001a1f19723e */ /* 0x000fe200000000ff */
        /* <DEDUP_REMOVED lines=16> */
[----:B------:R-:W-:Y:S01]  /*9110*/  FFMA R52, R81, R0, R52 ;  /* 0x0000000051347223 */ /* 0x000fe20000000034 */
[----:B------:R-:W-:Y:S01]  /*9120*/  F2FP.F16.F32.PACK_AB R35, R43, R38 ;  /* 0x000000262b23723e */ /* 0x000fe200000000ff */
[C---:B------:R-:W-:Y:S01]  /*9130*/  FFMA R53, R81.reuse, R2, R53 ;  /* 0x0000000251357223 */ /* 0x040fe20000000035 */
[----:B------:R-:W-:Y:S01]  /*9140*/  FFMA R54, R81, R3, R54 ;  /* 0x0000000351367223 */ /* 0x000fe20000000036 */
[----:B------:R-:W-:Y:S01]  /*9150*/  HADD2.F32 R0, -RZ, R139.H1_H1 ;  /* 0x3000008bff007230 */ /* 0x000fe20000004100 */
[----:B------:R-:W-:Y:S01]  /*9160*/  F2FP.F16.F32.PACK_AB R40, R41, R40 ;  /* 0x000000282928723e */ /* 0x000fe200000000ff */
[----:B------:R1:W-:Y:S01]  /*9170*/  STS.128 [R175+0x8400], R32 ;  /* 0x00840020af007388 */ /* 0x0003e20000000c00 */
[C---:B------:R-:W-:Y:S01]  /*9180*/  FMUL R59, R78.reuse, R59 ;  /* 0x0000003b4e3b7220 */ /* 0x040fe20000400000 */
[--C-:B------:R-:W-:Y:S01]  /*9190*/  HADD2.F32 R3, -RZ, R144.reuse.H0_H0 ;  /* 0x20000090ff037230 */ /* 0x100fe20000004100 */
[----:B------:R-:W-:Y:S01]  /*91a0*/  F2FP.F16.F32.PACK_AB R41, R47, R42 ;  /* 0x0000002a2f29723e */ /* 0x000fe200000000ff */
[----:B------:R-:W-:Y:S01]  /*91b0*/  HADD2.F32 R2, -RZ, R144.H1_H1 ;  /* 0x30000090ff027230 */ /* 0x000fe20000004100 */
[----:B------:R-:W-:Y:S01]  /*91c0*/  F2FP.F16.F32.PACK_AB R42, R45, R44 ;  /* 0x0000002c2d2a723e */ /* 0x000fe200000000ff */
[--C-:B------:R-:W-:Y:S01]  /*91d0*/  HADD2.F32 R5, -RZ, R145.reuse.H0_H0 ;  /* 0x20000091ff057230 */ /* 0x100fe20000004100 */
        /* <DEDUP_REMOVED lines=8> */
[----:B------:R-:W-:Y:S01]  /*9260*/  FFMA R58, R81, R5, R58 ;  /* 0x00000005513a7223 */ /* 0x000fe2000000003a */
[----:B------:R-:W-:Y:S01]  /*9270*/  HADD2.F32 R2, -RZ, R146.H1_H1 ;  /* 0x30000092ff027230 */ /* 0x000fe20000004100 */
[----:B------:R-:W-:Y:S01]  /*9280*/  F2FP.F16.F32.PACK_AB R48, R49, R48 ;  /* 0x000000303130723e */ /* 0x000fe200000000ff */
[--C-:B------:R-:W-:Y:S01]  /*9290*/  HADD2.F32 R5, -RZ, R147.reuse.H0_H0 ;  /* 0x20000093ff057230 */ /* 0x100fe20000004100 */
[----:B------:R-:W-:Y:S01]  /*92a0*/  F2FP.F16.F32.PACK_AB R49, R55, R50 ;  /* 0x000000323731723e */ /* 0x000fe200000000ff */
[----:B------:R-:W-:Y:S02]  /*92b0*/  HADD2.F32 R4, -RZ, R147.H1_H1 ;  /* 0x30000093ff047230 */ /* 0x000fe40000004100 */
[----:B------:R-:W-:Y:S01]  /*92c0*/  FFMA R63, R81, R0, R63 ;  /* 0x00000000513f7223 */ /* 0x000fe2000000003f */
[----:B------:R-:W-:Y:S01]  /*92d0*/  FMUL R67, R78, R67 ;  /* 0x000000434e437220 */ /* 0x000fe20000400000 */
[----:B------:R-:W-:Y:S01]  /*92e0*/  F2FP.F16.F32.PACK_AB R50, R53, R52 ;  /* 0x000000343532723e */ /* 0x000fe200000000ff */
[----:B------:R-:W-:Y:S01]  /*92f0*/  FFMA R60, R81, R3, R60 ;  /* 0x00000003513c7223 */ /* 0x000fe2000000003c */
[----:B------:R-:W-:Y:S01]  /*9300*/  F2FP.F16.F32.PACK_AB R51, R59, R54 ;  /* 0x000000363b33723e */ /* 0x000fe200000000ff */
[C---:B------:R-:W-:Y:S01]  /*9310*/  FFMA R61, R81.reuse, R2, R61 ;  /* 0x00000002513d7223 */ /* 0x040fe2000000003d */
[C---:B------:R-:W-:Y:S01]  /*9320*/  FFMA R62, R81.reuse, R5, R62 ;  /* 0x00000005513e7223 */ /* 0x040fe2000000003e */
[----:B------:R-:W-:Y:S01]  /*9330*/  FFMA R67, R81, R4, R67 ;  /* 0x0000000451437223 */ /* 0x000fe20000000043 */
[----:B------:R-:W-:Y:S01]  /*9340*/  F2FP.F16.F32.PACK_AB R56, R57, R56 ;  /* 0x000000383938723e */ /* 0x000fe200000000ff */
[----:B------:R1:W-:Y:S01]  /*9350*/  STS.128 [R174+0x8400], R48 ;  /* 0x00840030ae007388 */ /* 0x0003e20000000c00 */
[----:B------:R-:W-:Y:S02]  /*9360*/  F2FP.F16.F32.PACK_AB R57, R63, R58 ;  /* 0x0000003a3f39723e */ /* 0x000fe400000000ff */
        /* <DEDUP_REMOVED lines=22> */
.L_x_113:
[----:B------:R-:W-:Y:S05]  /*94d0*/  BSYNC.RECONVERGENT B0 ;  /* 0x0000000000007941 */ /* 0x000fea0003800200 */
.L_x_112:
        /* <DEDUP_REMOVED lines=13> */
[----:B-1----:R-:W-:Y:S04]  /*95b0*/  @P1 IADD3 R9, PT, PT, R101, UR48, RZ ;  /* 0x0000003065091c10 */ /* 0x002fe8000fffe0ff */
[----:B------:R-:W-:Y:S01]  /*95c0*/  @P1 IADD3 R7, PT, PT, R102, R9, RZ ;  /* 0x0000000966071210 */ /* 0x000fe20007ffe0ff */
[--C-:B------:R-:W-:Y:S02]  /*95d0*/  @P1 IMAD.IADD R5, R100, 0x1, R9.reuse ;  /* 0x0000000164051824 */ /* 0x100fe400078e0209 */
[----:B------:R-:W-:Y:S01]  /*95e0*/  @P1 IMAD.IADD R2, R110, 0x1, R9 ;  /* 0x000000016e021824 */ /* 0x000fe200078e0209 */
[----:B------:R-:W-:Y:S06]  /*95f0*/  @P0 BRA `(.L_x_117) ;  /* 0x00000000000c0947 */ /* 0x000fec0003800000 */
[----:B------:R-:W-:Y:S04]  /*9600*/  SHF.L.U32 R0, R167, 0x1f, RZ ;  /* 0x0000001fa7007819 */ /* 0x000fe800000006ff */
[----:B------:R-:W1:Y:S02]  /*9610*/  SYNCS.PHASECHK.TRANS64.TRYWAIT P0, [R3+URZ+0x30], R0 ;  /* 0x00003000030075a7 */ /* 0x000e6400080011ff */
[----:B-1----:R-:W-:Y:S05]  /*9620*/  @!P0 BRA `(.L_x_118) ;  /* 0x00000020000c8947 */ /* 0x002fea0003800000 */
.L_x_117:
[----:B------:R-:W-:Y:S05]  /*9630*/  BSYNC B0 ;  /* 0x0000000000007941 */ /* 0x000fea0003800000 */
.L_x_116:
[----:B------:R-:W-:Y:S11]  /*9640*/  ISETP.NE.AND P0, PT, R108, RZ, PT ;  /* 0x000000ff6c00720c */ /* 0x000ff60003f05270 */
[----:B------:R-:W-:Y:S02]  /*9650*/  @!UPT UIADD3 URZ, UPT, UPT, URZ, URZ, URZ ;  /* 0x000000fffffff290 */ /* 0x000fe4000fffe0ff */
[----:B------:R2:W3:Y:S01]  /*9660*/  @P0 LDS.128 R88, [R101+UR48+0x400] ;  /* 0x0004003065580984 */ /* 0x0004e20008000c00 */
[----:B-1----:R-:W-:Y:S01]  /*9670*/  @P0 IMAD.IADD R3, R102, 0x1, R5 ;  /* 0x0000000166030824 */ /* 0x002fe200078e0205 */
[C---:B------:R-:W-:Y:S01]  /*9680*/  @P0 IADD3 R4, PT, PT, R110.reuse, R5, RZ ;  /* 0x000000056e040210 */ /* 0x040fe20007ffe0ff */
[C---:B------:R-:W-:Y:S01]  /*9690*/  @P0 IMAD.IADD R0, R110.reuse, 0x1, R7 ;  /* 0x000000016e000824 */ /* 0x040fe200078e0207 */
[----:B------:R2:W4:Y:S02]  /*96a0*/  @P0 LDS.128 R96, [R2+0x400] ;  /* 0x0004000002600984 */ /* 0x0005240000000c00 */
[----:B------:R-:W-:Y:S02]  /*96b0*/  @P0 IADD3 R110, PT, PT, R110, R3, RZ ;  /* 0x000000036e6e0210 */ /* 0x000fe40007ffe0ff */
[----:B------:R2:W1:Y:S04]  /*96c0*/  @P0 LDS.128 R104, [R7+0x400] ;  /* 0x0004000007680984 */ /* 0x0004680000000c00 */
[----:B------:R2:W1:Y:S04]  /*96d0*/  @P0 LDS.128 R112, [R0+0x400] ;  /* 0x0004000000700984 */ /* 0x0004680000000c00 */
[----:B------:R2:W1:Y:S04]  /*96e0*/  @P0 LDS.128 R120, [R5+0x400] ;  /* 0x0004000005780984 */ /* 0x0004680000000c00 */
[----:B------:R2:W1:Y:S04]  /*96f0*/  @P0 LDS.128 R128, [R4+0x400] ;  /* 0x0004000004800984 */ /* 0x0004680000000c00 */
[----:B------:R2:W1:Y:S04]  /*9700*/  @P0 LDS.128 R136, [R3+0x400] ;  /* 0x0004000003880984 */ /* 0x0004680000000c00 */
[----:B------:R2:W1:Y:S02]  /*9710*/  @P0 LDS.128 R144, [R110+0x400] ;  /* 0x000400006e900984 */ /* 0x0004640000000c00 */
.L_x_115:
[----:B------:R-:W-:Y:S05]  /*9720*/  BSYNC B1 ;  /* 0x0000000000017941 */ /* 0x000fea0003800000 */
.L_x_114:
[----:B--2---:R-:W-:Y:S05]  /*9730*/  VIADD R3, R80, 0xc0 ;  /* 0x000000c050037836 */ /* 0x004fea0000000000 */
[----:B------:R-:W-:Y:S04]  /*9740*/  SHF.R.U32.HI R3, RZ, 0x15, R3 ;  /* 0x00000015ff037819 */ /* 0x000fe80000011603 */
[----:B------:R-:W-:Y:S11]  /*9750*/  LOP3.LUT P0, RZ, R3, 0x3, R162, 0x48, !PT ;  /* 0x0000000303ff7812 */ /* 0x000ff600078048a2 */
[----:B------:R-:W-:Y:S02]  /*9760*/  @!UPT UIADD3 URZ, UPT, UPT, URZ, URZ, URZ ;  /* 0x000000fffffff290 */ /* 0x000fe4000fffe0ff */
[----:B------:R-:W-:Y:S05]  /*9770*/  @!P0 BRA `(.L_x_119) ;  /* 0x0000000000408947 */ /* 0x000fea0003800000 */
[----:B------:R-:W2:Y:S01]  /*9780*/  LDCU.64 UR8, c[0x4][0x70] ;  /* 0x01000e00ff0877ac */ /* 0x000ea20008000a00 */
[----:B------:R-:W-:Y:S01]  /*9790*/  MOV R3, 0x0 ;  /* 0x0000000000037802 */ /* 0x000fe20000000f00 */
[----:B------:R-:W-:Y:S02]  /*97a0*/  HFMA2 R12, -RZ, RZ, 0, 5.9604644775390625e-08 ;  /* 0x00000001ff0c7431 */ /* 0x000fe400000001ff */
[----:B-1----:R-:W-:Y:S02]  /*97b0*/  IMAD.MOV.U32 R8, RZ, RZ, 0x192 ;  /* 0x00000192ff087424 */ /* 0x002fe400078e00ff */
[----:B------:R-:W-:Y:S01]  /*97c0*/  IMAD.MOV.U32 R13, RZ, RZ, RZ ;  /* 0x000000ffff0d7224 */ /* 0x000fe200078e00ff */
[----:B------:R-:W1:Y:S01]  /*97d0*/  LDCU.64 UR6, c[0x4][0x78] ;  /* 0x01000f00ff0677ac */ /* 0x000e620008000a00 */
[----:B------:R-:W3:Y:S01]  /*97e0*/  LDC.64 R2, c[0x4][R3] ;  /* 0x0100000003027b82 */ /* 0x000ee20000000a00 */
[----:B------:R-:W5:Y:S01]  /*97f0*/  LDCU.64 UR4, c[0x4][0x10] ;  /* 0x01000200ff0477ac */ /* 0x000f620008000a00 */
[----:B--2---:R-:W-:Y:S01]  /*9800*/  MOV R5, UR9 ;  /* 0x0000000900057c02 */ /* 0x004fe20008000f00 */
[----:B------:R-:W-:Y:S01]  /*9810*/  IMAD.U32 R4, RZ, RZ, UR8 ;  /* 0x00000008ff047e24 */ /* 0x000fe2000f8e00ff */
[----:B-1----:R-:W-:Y:S01]  /*9820*/  MOV R7, UR7 ;  /* 0x0000000700077c02 */ /* 0x002fe20008000f00 */
[----:B------:R-:W-:Y:S01]  /*9830*/  IMAD.U32 R6, RZ, RZ, UR6 ;  /* 0x00000006ff067e24 */ /* 0x000fe2000f8e00ff */
[----:B-----5:R-:W-:Y:S01]  /*9840*/  MOV R11, UR5 ;  /* 0x00000005000b7c02 */ /* 0x020fe20008000f00 */
[----:B------:R-:W-:Y:S02]  /*9850*/  IMAD.U32 R10, RZ, RZ, UR4 ;  /* 0x00000004ff0a7e24 */ /* 0x000fe4000f8e00ff */
[----:B------:R-:W-:Y:S07]  /*9860*/  LEPC R20, `(.L_x_119) ;  /* 0x000000001014794e */ /* 0x000fee0000000000 */
[----:B---34-:R-:W-:Y:S05]  /*9870*/  CALL.ABS.NOINC R2 ;  /* 0x0000000002007343 */ /* 0x018fea0003c00000 */
.L_x_119:
[----:B------:R-:W-:Y:S01]  /*9880*/  ISETP.NE.AND P0, PT, R170, RZ, PT ;  /* 0x000000ffaa00720c */ /* 0x000fe20003f05270 */
[----:B------:R-:W-:Y:S05]  /*9890*/  WARPSYNC.ALL ;  /* 0x0000000000007948 */ /* 0x000fea0003800000 */
[----:B------:R-:W-:Y:S01]  /*98a0*/  R2UR UR4, R80 ;  /* 0x00000000500472ca */ /* 0x000fe200000e0000 */
[--C-:B---3--:R-:W-:Y:S01]  /*98b0*/  HADD2.F32 R82, -RZ, R88.reuse.H0_H0 ;  /* 0x20000058ff527230 */ /* 0x108fe20000004100 */
[----:B------:R-:W-:Y:S01]  /*98c0*/  R2UR UR5, R87 ;  /* 0x00000000570572ca */ /* 0x000fe200000e0000 */
[----:B------:R-:W-:Y:S01]  /*98d0*/  HADD2.F32 R84, -RZ, R88.H1_H1 ;  /* 0x30000058ff547230 */ /* 0x000fe20000004100 */
[----:B------:R-:W-:Y:S01]  /*98e0*/  BSSY.RECONVERGENT B0, `(.L_x_120) ;  /* 0x00000fd000007945 */ /* 0x000fe20003800200 */
[--C-:B------:R-:W-:Y:S02]  /*98f0*/  HADD2.F32 R83, -RZ, R89.reuse.H0_H0 ;  /* 0x20000059ff537230 */ /* 0x100fe40000004100 */
[----:B------:R-:W-:Y:S02]  /*9900*/  HADD2.F32 R86, -RZ, R89.H1_H1 ;  /* 0x30000059ff567230 */ /* 0x000fe40000004100 */
[--C-:B------:R-:W-:Y:S02]  /*9910*/  HADD2.F32 R85, -RZ, R90.reuse.H0_H0 ;  /* 0x2000005aff557230 */ /* 0x100fe40000004100 */
[----:B------:R-:W-:Y:S02]  /*9920*/  HADD2.F32 R88, -RZ, R90.H1_H1 ;  /* 0x3000005aff587230 */ /* 0x000fe40000004100 */
[----:B-1----:R-:W1:Y:S01]  /*9930*/  LDTM.x64 R4, tmem[UR4+0xc0] ;  /* 0x0000c004000479ee */ /* 0x002e620008340000 */
[----:B------:R-:W-:Y:S01]  /*9940*/  NOP ;  /* 0x0000000000007918 */ /* 0x000fe20000000000 */
[----:B------:R-:W-:Y:S01]  /*9950*/  UIADD3 UR5, UPT, UPT, UR5, 0xb0, URZ ;  /* 0x000000b005057890 */ /* 0x000fe2000fffe0ff */
[--C-:B------:R-:W-:Y:S02]  /*9960*/  HADD2.F32 R87, -RZ, R91.reuse.H0_H0 ;  /* 0x2000005bff577230 */ /* 0x100fe40000004100 */
[----:B------:R-:W-:Y:S01]  /*9970*/  HADD2.F32 R90, -RZ, R91.H1_H1 ;  /* 0x3000005bff5a7230 */ /* 0x000fe20000004100 */
[----:B------:R-:W-:Y:S01]  /*9980*/  UPRMT UR5, UR37, 0x654, UR5 ;  /* 0x0000065425057896 */ /* 0x000fe20008000005 */
[--C-:B----4-:R-:W-:Y:S02]  /*9990*/  HADD2.F32 R89, -RZ, R96.reuse.H0_H0 ;  /* 0x20000060ff597230 */ /* 0x110fe40000004100 */
[----:B------:R-:W-:Y:S02]  /*99a0*/  HADD2.F32 R91, -RZ, R96.H1_H1 ;  /* 0x30000060ff5b7230 */ /* 0x000fe40000004100 */
[--C-:B------:R-:W-:Y:S02]  /*99b0*/  HADD2.F32 R92, -RZ, R97.reuse.H0_H0 ;  /* 0x20000061ff5c7230 */ /* 0x100fe40000004100 */
[----:B------:R-:W-:Y:S02]  /*99c0*/  HADD2.F32 R94, -RZ, R97.H1_H1 ;  /* 0x30000061ff5e7230 */ /* 0x000fe40000004100 */
[----:B-1----:R-:W-:Y:S01]  /*99d0*/  SYNCS.ARRIVE.TRANS64.RED.A1T0 RZ, [UR5], RZ ;  /* 0x000000ffffff79a7 */ /* 0x002fe20008100405 */
[--C-:B------:R-:W-:Y:S02]  /*99e0*/  HADD2.F32 R93, -RZ, R98.reuse.H0_H0 ;  /* 0x20000062ff5d7230 */ /* 0x100fe40000004100 */
[----:B------:R-:W-:Y:S02]  /*99f0*/  HADD2.F32 R96, -RZ, R98.H1_H1 ;  /* 0x30000062ff607230 */ /* 0x000fe40000004100 */
[--C-:B------:R-:W-:Y:S02]  /*9a00*/  HADD2.F32 R95, -RZ, R99.reuse.H0_H0 ;  /* 0x20000063ff5f7230 */ /* 0x100fe40000004100 */
[----:B------:R-:W-:Y:S02]  /*9a10*/  HADD2.F32 R98, -RZ, R99.H1_H1 ;  /* 0x30000063ff627230 */ /* 0x000fe40000004100 */
[C---:B------:R-:W-:Y:S01]  /*9a20*/  FMUL R4, R78.reuse, R4 ;  /* 0x000000044e047220 */ /* 0x040fe20000400000 */
[C---:B------:R-:W-:Y:S01]  /*9a30*/  FMUL R5, R78.reuse, R5 ;  /* 0x000000054e057220 */ /* 0x040fe20000400000 */
[C---:B------:R-:W-:Y:S01]  /*9a40*/  FMUL R6, R78.reuse, R6 ;  /* 0x000000064e067220 */ /* 0x040fe20000400000 */
[C---:B------:R-:W-:Y:S01]  /*9a50*/  FMUL R7, R78.reuse, R7 ;  /* 0x000000074e077220 */ /* 0x040fe20000400000 */
[C---:B------:R-:W-:Y:S01]  /*9a60*/  FFMA R4, R81.reuse, R82, R4 ;  /* 0x0000005251047223 */ /* 0x040fe20000000004 */
[C---:B------:R-:W-:Y:S01]  /*9a70*/  FFMA R5, R81.reuse, R84, R5 ;  /* 0x0000005451057223 */ /* 0x040fe20000000005 */
[C---:B------:R-:W-:Y:S01]  /*9a80*/  FFMA R6, R81.reuse, R83, R6 ;  /* 0x0000005351067223 */ /* 0x040fe20000000006 */
[----:B------:R-:W-:Y:S01]  /*9a90*/  FFMA R7, R81, R86, R7 ;  /* 0x0000005651077223 */ /* 0x000fe20000000007 */
[C---:B------:R-:W-:Y:S01]  /*9aa0*/  FMUL R8, R78.reuse, R8 ;  /* 0x000000084e087220 */ /* 0x040fe20000400000 */
[C---:B------:R-:W-:Y:S01]  /*9ab0*/  FMUL R9, R78.reuse, R9 ;  /* 0x000000094e097220 */ /* 0x040fe20000400000 */
[----:B------:R-:W-:Y:S01]  /*9ac0*/  F2FP.F16.F32.PACK_AB R4, R5, R4 ;  /* 0x000000040504723e */ /* 0x000fe200000000ff */
[C---:B------:R-:W-:Y:S01]  /*9ad0*/  FMUL R10, R78.reuse, R10 ;  /* 0x0000000a4e0a7220 */ /* 0x040fe20000400000 */
[----:B------:R-:W-:Y:S01]  /*9ae0*/  F2FP.F16.F32.PACK_AB R5, R7, R6 ;  /* 0x000000060705723e */ /* 0x000fe200000000ff */
[C---:B------:R-:W-:Y:S01]  /*9af0*/  FFMA R8, R81.reuse, R85, R8 ;  /* 0x0000005551087223 */ /* 0x040fe20000000008 */
[C---:B------:R-:W-:Y:S01]  /*9b00*/  FFMA R9, R81.reuse, R88, R9 ;  /* 0x0000005851097223 */ /* 0x040fe20000000009 */
[----:B------:R-:W-:Y:S01]  /*9b10*/  FFMA R10, R81, R87, R10 ;  /* 0x00000057510a7223 */ /* 0x000fe2000000000a */
[C---:B------:R-:W-:Y:S01]  /*9b20*/  FMUL R11, R78.reuse, R11 ;  /* 0x0000000b4e0b7220 */ /* 0x040fe20000400000 */
[C---:B------:R-:W-:Y:S01]  /*9b30*/  FMUL R0, R78.reuse, R12 ;  /* 0x0000000c4e007220 */ /* 0x040fe20000400000 */
[C---:B------:R-:W-:Y:S01]  /*9b40*/  FMUL R2, R78.reuse, R13 ;  /* 0x0000000d4e027220 */ /* 0x040fe20000400000 */
[----:B------:R-:W-:Y:S01]  /*9b50*/  F2FP.F16.F32.PACK_AB R6, R9, R8 ;  /* 0x000000080906723e */ /* 0x000fe200000000ff */
[C---:B------:R-:W-:Y:S01]  /*9b60*/  FFMA R11, R81.reuse, R90, R11 ;  /* 0x0000005a510b7223 */ /* 0x040fe2000000000b */
[C---:B------:R-:W-:Y:S01]  /*9b70*/  FFMA R0, R81.reuse, R89, R0 ;  /* 0x0000005951007223 */ /* 0x040fe20000000000 */
[----:B------:R-:W-:Y:S01]  /*9b80*/  FFMA R2, R81, R91, R2 ;  /* 0x0000005b51027223 */ /* 0x000fe20000000002 */
[C---:B------:R-:W-:Y:S01]  /*9b90*/  FMUL R3, R78.reuse, R14 ;  /* 0x0000000e4e037220 */ /* 0x040fe20000400000 */
[C---:B------:R-:W-:Y:S01]  /*9ba0*/  FMUL R15, R78.reuse, R15 ;  /* 0x0000000f4e0f7220 */ /* 0x040fe20000400000 */
[----:B------:R-:W-:Y:S01]  /*9bb0*/  F2FP.F16.F32.PACK_AB R7, R11, R10 ;  /* 0x0000000a0b07723e */ /* 0x000fe200000000ff */
[----:B------:R-:W-:Y:S01]  /*9bc0*/  FMUL R12, R78, R16 ;  /* 0x000000104e0c7220 */ /* 0x000fe20000400000 */
[----:B------:R-:W-:Y:S01]  /*9bd0*/  F2FP.F16.F32.PACK_AB R8, R2, R0 ;  /* 0x000000000208723e */ /* 0x000fe200000000ff */
[C---:B------:R-:W-:Y:S01]  /*9be0*/  FFMA R3, R81.reuse, R92, R3 ;  /* 0x0000005c51037223 */ /* 0x040fe20000000003 */
[C---:B------:R-:W-:Y:S01]  /*9bf0*/  FFMA R15, R81.reuse, R94, R15 ;  /* 0x0000005e510f7223 */ /* 0x040fe2000000000f */
[----:B------:R1:W-:Y:S01]  /*9c00*/  STS.128 [R178+UR48+0xc400], R4 ;  /* 0x00c40004b2007988 */ /* 0x0003e20008000c30 */
[----:B------:R-:W-:Y:S01]  /*9c10*/  FFMA R12, R81, R93, R12 ;  /* 0x0000005d510c7223 */ /* 0x000fe2000000000c */
[C---:B------:R-:W-:Y:S01]  /*9c20*/  FMUL R13, R78.reuse, R17 ;  /* 0x000000114e0d7220 */ /* 0x040fe20000400000 */
[C---:B------:R-:W-:Y:S01]  /*9c30*/  FMUL R14, R78.reuse, R18 ;  /* 0x000000124e0e7220 */ /* 0x040fe20000400000 */
[----:B------:R-:W-:Y:S01]  /*9c40*/  F2FP.F16.F32.PACK_AB R9, R15, R3 ;  /* 0x000000030f09723e */ /* 0x000fe200000000ff */
[--C-:B------:R-:W-:Y:S02]  /*9c50*/  HADD2.F32 R97, -RZ, R104.reuse.H0_H0 ;  /* 0x20000068ff617230 */ /* 0x100fe40000004100 */
[C---:B------:R-:W-:Y:S01]  /*9c60*/  FFMA R13, R81.reuse, R96, R13 ;  /* 0x00000060510d7223 */ /* 0x040fe2000000000d */
[----:B------:R-:W-:Y:S01]  /*9c70*/  FFMA R14, R81, R95, R14 ;  /* 0x0000005f510e7223 */ /* 0x000fe2000000000e */
[C---:B------:R-:W-:Y:S01]  /*9c80*/  FMUL R19, R78.reuse, R19 ;  /* 0x000000134e137220 */ /* 0x040fe20000400000 */
[----:B------:R-:W-:Y:S02]  /*9c90*/  HADD2.F32 R100, -RZ, R104.H1_H1 ;  /* 0x30000068ff647230 */ /* 0x000fe40000004100 */
[C---:B------:R-:W-:Y:S01]  /*9ca0*/  FMUL R16, R78.reuse, R20 ;  /* 0x000000144e107220 */ /* 0x040fe20000400000 */
[----:B------:R-:W-:Y:S01]  /*9cb0*/  F2FP.F16.F32.PACK_AB R10, R13, R12 ;  /* 0x0000000c0d0a723e */ /* 0x000fe200000000ff */
[C---:B------:R-:W-:Y:S01]  /*9cc0*/  FFMA R19, R81.reuse, R98, R19 ;  /* 0x0000006251137223 */ /* 0x040fe20000000013 */
[--C-:B------:R-:W-:Y:S02]  /*9cd0*/  HADD2.F32 R99, -RZ, R105.reuse.H0_H0 ;  /* 0x20000069ff637230 */ /* 0x100fe40000004100 */
[----:B------:R-:W-:Y:S01]  /*9ce0*/  FFMA R16, R81, R97, R16 ;  /* 0x0000006151107223 */ /* 0x000fe20000000010 */
[C---:B------:R-:W-:Y:S01]  /*9cf0*/  FMUL R17, R78.reuse, R21 ;  /* 0x000000154e117220 */ /* 0x040fe20000400000 */
[----:B------:R-:W-:Y:S01]  /*9d00*/  HADD2.F32 R102, -RZ, R105.H1_H1 ;  /* 0x30000069ff667230 */ /* 0x000fe20000004100 */
[----:B------:R-:W-:Y:S01]  /*9d10*/  F2FP.F16.F32.PACK_AB R11, R19, R14 ;  /* 0x0000000e130b723e */ /* 0x000fe200000000ff */
[C---:B------:R-:W-:Y:S01]  /*9d20*/  FMUL R18, R78.reuse, R22 ;  /* 0x000000164e127220 */ /* 0x040fe20000400000 */
[C---:B------:R-:W-:Y:S01]  /*9d30*/  FFMA R17, R81.reuse, R100, R17 ;  /* 0x0000006451117223 */ /* 0x040fe20000000011 */
[--C-:B------:R-:W-:Y:S02]  /*9d40*/  HADD2.F32 R101, -RZ, R106.reuse.H0_H0 ;  /* 0x2000006aff657230 */ /* 0x100fe40000004100 */
[C---:B------:R-:W-:Y:S01]  /*9d50*/  FMUL R23, R78.reuse, R23 ;  /* 0x000000174e177220 */ /* 0x040fe20000400000 */
[----:B------:R1:W-:Y:S01]  /*9d60*/  STS.128 [R179+0xc400], R8 ;  /* 0x00c40008b3007388 */ /* 0x0003e20000000c00 */
[----:B------:R-:W-:Y:S01]  /*9d70*/  FFMA R18, R81, R99, R18 ;  /* 0x0000006351127223 */ /* 0x000fe20000000012 */
[----:B------:R-:W-:Y:S01]  /*9d80*/  F2FP.F16.F32.PACK_AB R16, R17, R16 ;  /* 0x000000101110723e */ /* 0x000fe200000000ff */
[----:B------:R-:W-:Y:S01]  /*9d90*/  FFMA R23, R81, R102, R23 ;  /* 0x0000006651177223 */ /* 0x000fe20000000017 */
[----:B------:R-:W-:Y:S02]  /*9da0*/  HADD2.F32 R104, -RZ, R106.H1_H1 ;  /* 0x3000006aff687230 */ /* 0x000fe40000004100 */
[C---:B------:R-:W-:Y:S01]  /*9db0*/  FMUL R20, R78.reuse, R24 ;  /* 0x000000184e147220 */ /* 0x040fe20000400000 */
[--C-:B------:R-:W-:Y:S02]  /*9dc0*/  HADD2.F32 R103, -RZ, R107.reuse.H0_H0 ;  /* 0x2000006bff677230 */ /* 0x100fe40000004100 */
[C---:B------:R-:W-:Y:S01]  /*9dd0*/  FMUL R21, R78.reuse, R25 ;  /* 0x000000194e157220 */ /* 0x040fe20000400000 */
[----:B------:R-:W-:Y:S01]  /*9de0*/  F2FP.F16.F32.PACK_AB R17, R23, R18 ;  /* 0x000000121711723e */ /* 0x000fe200000000ff */
[C---:B------:R-:W-:Y:S01]  /*9df0*/  FFMA R20, R81.reuse, R101, R20 ;  /* 0x0000006551147223 */ /* 0x040fe20000000014 */
[----:B------:R-:W-:Y:S02]  /*9e00*/  HADD2.F32 R106, -RZ, R107.H1_H1 ;  /* 0x3000006bff6a7230 */ /* 0x000fe40000004100 */
[----:B------:R-:W-:Y:S01]  /*9e10*/  FFMA R21, R81, R104, R21 ;  /* 0x0000006851157223 */ /* 0x000fe20000000015 */
[C---:B------:R-:W-:Y:S01]  /*9e20*/  FMUL R22, R78.reuse, R26 ;  /* 0x0000001a4e167220 */ /* 0x040fe20000400000 */
[--C-:B------:R-:W-:Y:S02]  /*9e30*/  HADD2.F32 R105, -RZ, R112.reuse.H0_H0 ;  /* 0x20000070ff697230 */ /* 0x100fe40000004100 */
[C---:B------:R-:W-:Y:S01]  /*9e40*/  FMUL R27, R78.reuse, R27 ;  /* 0x0000001b4e1b7220 */ /* 0x040fe20000400000 */
[----:B------:R-:W-:Y:S01]  /*9e50*/  HADD2.F32 R108, -RZ, R112.H1_H1 ;  /* 0x30000070ff6c7230 */ /* 0x000fe20000004100 */
[----:B------:R-:W-:Y:S01]  /*9e60*/  F2FP.F16.F32.PACK_AB R18, R21, R20 ;  /* 0x000000141512723e */ /* 0x000fe200000000ff */
[C---:B------:R-:W-:Y:S01]  /*9e70*/  FFMA R22, R81.reuse, R103, R22 ;  /* 0x0000006751167223 */ /* 0x040fe20000000016 */
        /* <DEDUP_REMOVED lines=9> */
[--C-:B------:R-:W-:Y:S01]  /*9f10*/  HADD2.F32 R109, -RZ, R114.reuse.H0_H0 ;  /* 0x20000072ff6d7230 */ /* 0x100fe20000004100 */
[----:B------:R1:W-:Y:S01]  /*9f20*/  STS.128 [R177+0xc400], R16 ;  /* 0x00c40010b1007388 */ /* 0x0003e20000000c00 */
        /* <DEDUP_REMOVED lines=69> */
[C---:B------:R-:W-:Y:S01]  /*a380*/  FFMA R45, R81.reuse, R128, R45 ;  /* 0x00000080512d7223 */ /* 0x040fe2000000002d */
[C---:B------:R-:W-:Y:S01]  /*a390*/  FMUL R46, R78.reuse, R50 ;  /* 0x000000324e2e7220 */ /* 0x040fe20000400000 */
[--C-:B------:R-:W-:Y:S02]  /*a3a0*/  HADD2.F32 R129, -RZ, R136.reuse.H0_H0 ;  /* 0x20000088ff817230 */ /* 0x100fe40000004100 */
[C---:B------:R-:W-:Y:S01]  /*a3b0*/  FMUL R51, R78.reuse, R51 ;  /* 0x000000334e337220 */ /* 0x040fe20000400000 */
[----:B------:R-:W-:Y:S02]  /*a3c0*/  HADD2.F32 R132, -RZ, R136.H1_H1 ;  /* 0x30000088ff847230 */ /* 0x000fe40000004100 */
[C---:B------:R-:W-:Y:S01]  /*a3d0*/  FMUL R48, R78.reuse, R52 ;  /* 0x000000344e307220 */ /* 0x040fe20000400000 */
[--C-:B------:R-:W-:Y:S02]  /*a3e0*/  HADD2.F32 R131, -RZ, R137.reuse.H0_H0 ;  /* 0x20000089ff837230 */ /* 0x100fe40000004100 */
[C---:B------:R-:W-:Y:S01]  /*a3f0*/  FMUL R49, R78.reuse, R53 ;  /* 0x000000354e317220 */ /* 0x040fe20000400000 */
[C---:B------:R-:W-:Y:S01]  /*a400*/  FFMA R46, R81.reuse, R127, R46 ;  /* 0x0000007f512e7223 */ /* 0x040fe2000000002e */
[----:B------:R-:W-:Y:S02]  /*a410*/  HADD2.F32 R134, -RZ, R137.H1_H1 ;  /* 0x30000089ff867230 */ /* 0x000fe40000004100 */
[C---:B------:R-:W-:Y:S01]  /*a420*/  FMUL R50, R78.reuse, R54 ;  /* 0x000000364e327220 */ /* 0x040fe20000400000 */
[C---:B------:R-:W-:Y:S01]  /*a430*/  FFMA R51, R81.reuse, R130, R51 ;  /* 0x0000008251337223 */ /* 0x040fe20000000033 */
        /* <DEDUP_REMOVED lines=11> */
[----:B------:R-:W-:Y:S01]  /*a4f0*/  FFMA R55, R81, R134, R55 ;  /* 0x0000008651377223 */ /* 0x000fe20000000037 */
[--C-:B------:R-:W-:Y:S02]  /*a500*/  HADD2.F32 R137, -RZ, R144.reuse.H0_H0 ;  /* 0x20000090ff897230 */ /* 0x100fe40000004100 */
[C---:B------:R-:W-:Y:S01]  /*a510*/  FMUL R59, R78.reuse, R59 ;  /* 0x0000003b4e3b7220 */ /* 0x040fe20000400000 */
[----:B------:R-:W-:Y:S01]  /*a520*/  F2FP.F16.F32.PACK_AB R42, R45, R44 ;  /* 0x0000002c2d2a723e */ /* 0x000fe200000000ff */
[----:B------:R-:W-:Y:S01]  /*a530*/  FFMA R52, R81, R133, R52 ;  /* 0x0000008551347223 */ /* 0x000fe20000000034 */
[----:B------:R-:W-:Y:S01]  /*a540*/  F2FP.F16.F32.PACK_AB R43, R51, R46 ;  /* 0x0000002e332b723e */ /* 0x000fe200000000ff */
[----:B------:R-:W-:Y:S02]  /*a550*/  HADD2.F32 R140, -RZ, R144.H1_H1 ;  /* 0x30000090ff8c7230 */ /* 0x000fe40000004100 */
[C---:B------:R-:W-:Y:S01]  /*a560*/  FMUL R56, R78.reuse, R60 ;  /* 0x0000003c4e387220 */ /* 0x040fe20000400000 */
[C---:B------:R-:W-:Y:S01]  /*a570*/  FFMA R53, R81.reuse, R136, R53 ;  /* 0x0000008851357223 */ /* 0x040fe20000000035 */
[--C-:B------:R-:W-:Y:S01]  /*a580*/  HADD2.F32 R139, -RZ, R145.reuse.H0_H0 ;  /* 0x20000091ff8b7230 */ /* 0x100fe20000004100 */
[----:B------:R1:W-:Y:S01]  /*a590*/  STS.128 [R182+0xc400], R40 ;  /* 0x00c40028b6007388 */ /* 0x0003e20000000c00 */
        /* <DEDUP_REMOVED lines=15> */
[----:B------:R-:W-:Y:S02]  /*a690*/  HADD2.F32 R146, -RZ, R147.H1_H1 ;  /* 0x30000093ff927230 */ /* 0x000fe40000004100 */
[C---:B------:R-:W-:Y:S01]  /*a6a0*/  FMUL R62, R78.reuse, R66 ;  /* 0x000000424e3e7220 */ /* 0x040fe20000400000 */
[----:B------:R-:W-:Y:S01]  /*a6b0*/  F2FP.F16.F32.PACK_AB R49, R55, R50 ;  /* 0x000000323731723e */ /* 0x000fe200000000ff */
        /* <DEDUP_REMOVED lines=31> */
.L_x_121:
[----:B------:R-:W-:Y:S05]  /*a8b0*/  BSYNC.RECONVERGENT B0 ;  /* 0x0000000000007941 */ /* 0x000fea0003800200 */
.L_x_120:
[----:B------:R-:W-:Y:S01]  /*a8c0*/  BAR.SYNC.DEFER_BLOCKING 0x1, 0x80 ;  /* 0x0042000000007b1d */ /* 0x000fe20000010000 */
[----:B------:R-:W-:Y:S01]  /*a8d0*/  UISETP.NE.AND UP0, UPT, UR49, -0x4, UPT ;  /* 0xfffffffc3100788c */ /* 0x000fe2000bf05270 */
[----:B------:R-:W-:Y:S08]  /*a8e0*/  IADD3 R76, PT, PT, R76, 0x1, RZ ;  /* 0x000000014c4c7810 */ /* 0x000ff00007ffe0ff */
[----:B------:R-:W-:Y:S05]  /*a8f0*/  BRA.U !UP0, `(.L_x_122) ;  /* 0x0000000108287547 */ /* 0x000fea000b800000 */
[----:B------:R-:W-:Y:S01]  /*a900*/  ISETP.NE.AND P0, PT, R176, RZ, PT ;  /* 0x000000ffb000720c */ /* 0x000fe20003f05270 */
[----:B------:R-:W-:Y:S01]  /*a910*/  IMAD.U32 R3, RZ, RZ, UR51 ;  /* 0x00000033ff037e24 */ /* 0x000fe2000f8e00ff */
[----:B------:R-:W-:Y:S01]  /*a920*/  UIADD3 UR51, UPT, UPT, UR51, 0x1, URZ ;  /* 0x0000000133337890 */ /* 0x000fe2000fffe0ff */
[----:B------:R-:W-:Y:S03]  /*a930*/  IMAD.U32 R0, RZ, RZ, UR37 ;  /* 0x00000025ff007e24 */ /* 0x000fe6000f8e00ff */
[----:B------:R-:W-:Y:S04]  /*a940*/  UISETP.NE.AND UP0, UPT, UR51, 0x4, UPT ;  /* 0x000000043300788c */ /* 0x000fe8000bf05270 */
[----:B------:R-:W-:Y:S03]  /*a950*/  USEL UR51, UR51, URZ, UP0 ;  /* 0x000000ff33337287 */ /* 0x000fe60008000000 */
[----:B------:R-:W-:Y:S05]  /*a960*/  @P0 LEA R3, R3, UR48, 0x3 ;  /* 0x0000003003030c11 */ /* 0x000fea000f8e18ff */
[----:B------:R-:W-:Y:S05]  /*a970*/  @P0 VIADD R3, R3, 0x50 ;  /* 0x0000005003030836 */ /* 0x000fea0000000000 */
[----:B------:R-:W-:Y:S04]  /*a980*/  @P0 PRMT R0, R0, 0x654, R3 ;  /* 0x0000065400000816 */ /* 0x000fe80000000003 */
[----:B------:R2:W-:Y:S03]  /*a990*/  @P0 SYNCS.ARRIVE.TRANS64.RED.A1T0 RZ, [R0+URZ], RZ ;  /* 0x000000ff00ff09a7 */ /* 0x0005e600081004ff */
.L_x_122:
[----:B------:R-:W-:Y:S01]  /*a9a0*/  ISETP.NE.AND P2, PT, R171, RZ, PT ;  /* 0x000000ffab00720c */ /* 0x000fe20003f45270 */
[----:B------:R-:W-:Y:S01]  /*a9b0*/  UIADD3 UR49, UPT, UPT, UR49, 0x4, URZ ;  /* 0x0000000431317890 */ /* 0x000fe2000fffe0ff */
[----:B------:R-:W-:Y:S01]  /*a9c0*/  ISETP.NE.AND P0, PT, R173, 0x2, PT ;  /* 0x00000002ad00780c */ /* 0x000fe20003f05270 */
[----:B------:R-:W-:Y:S01]  /*a9d0*/  IMAD.IADD R20, R75, 0x1, R154 ;  /* 0x000000014b147824 */ /* 0x000fe200078e029a */
[----:B------:R-:W-:Y:S01]  /*a9e0*/  ISETP.NE.AND P1, PT, R76, 0x2, PT ;  /* 0x000000024c00780c */ /* 0x000fe20003f25270 */
[----:B------:R-:W-:Y:S01]  /*a9f0*/  IMAD.IADD R21, R77, 0x1, R156 ;  /* 0x000000014d157824 */ /* 0x000fe200078e029c */
[----:B--2---:R-:W-:Y:S02]  /*aa00*/  SEL R0, RZ, 0x1, P0 ;  /* 0x00000001ff007807 */ /* 0x004fe40000000000 */
[----:B------:R-:W-:Y:S02]  /*aa10*/  SEL R3, RZ, 0x1, P1 ;  /* 0x00000001ff037807 */ /* 0x000fe40000800000 */
[----:B------:R-:W-:Y:S02]  /*aa20*/  LOP3.LUT R165, R165, R0, RZ, 0x3c, !PT ;  /* 0x00000000a5a57212 */ /* 0x000fe400078e3cff */
[----:B------:R-:W-:Y:S02]  /*aa30*/  LOP3.LUT R166, R166, R3, RZ, 0x3c, !PT ;  /* 0x00000003a6a67212 */ /* 0x000fe400078e3cff */
[----:B------:R-:W-:Y:S02]  /*aa40*/  @P2 R2UR UR36, R164 ;  /* 0x00000000a42422ca */ /* 0x000fe400000e0000 */
[----:B------:R-:W-:Y:S02]  /*aa50*/  SEL R173, R173, RZ, P0 ;  /* 0x000000ffadad7207 */ /* 0x000fe40000000000 */
[----:B------:R-:W-:Y:S01]  /*aa60*/  SEL R76, R76, RZ, P1 ;  /* 0x000000ff4c4c7207 */ /* 0x000fe20000800000 */
[----:B------:R-:W-:Y:S10]  /*aa70*/  @P2 BRA `(.L_x_123) ;  /* 0xffffffa0000c2947 */ /* 0x000ff4000383ffff */
[----:B------:R-:W-:-:S09]  /*aa80*/  UISETP.NE.AND UP0, UPT, UR50, URZ, UPT ;  /* 0x000000ff3200728c */ /* 0x000fd2000bf05270 */
[----:B------:R-:W-:Y:S05]  /*aa90*/  BRA.U !UP0, `(.L_x_124) ;  /* 0x0000000108487547 */ /* 0x000fea000b800000 */
[----:B------:R-:W2:Y:S02]  /*aaa0*/  LDCU.64 UR4, c[0x0][0x890] ;  /* 0x00011200ff0477ac */ /* 0x000ea40008000a00 */
[----:B--2---:R-:W-:-:S04]  /*aab0*/  UISETP.NE.U32.AND UP0, UPT, UR4, URZ, UPT ;  /* 0x000000ff0400728c */ /* 0x004fc8000bf05070 */
[----:B------:R-:W-:-:S09]  /*aac0*/  UISETP.NE.AND.EX UP0, UPT, UR5, URZ, UPT, UP0 ;  /* 0x000000ff0500728c */ /* 0x000fd2000bf05300 */
[----:B------:R-:W-:Y:S05]  /*aad0*/  BRA.U UP0, `(.L_x_125) ;  /* 0x00000001000c7547 */ /* 0x000fea000b800000 */
[----:B------:R-:W-:-:S13]  /*aae0*/  FSETP.NEU.AND P0, PT, R81, RZ, PT ;  /* 0x000000ff5100720b */ /* 0x000fda0003f0d000 */
[----:B------:R-:W-:Y:S05]  /*aaf0*/  @!P0 EXIT ;  /* 0x000000000000894d */ /* 0x000fea0003800000 */
[----:B------:R-:W-:Y:S05]  /*ab00*/  BRA `(.L_x_124) ;  /* 0x00000000002c7947 */ /* 0x000fea0003800000 */
.L_x_125:
[----:B------:R-:W-:Y:S01]  /*ab10*/  ISETP.NE.AND P0, PT, R172, RZ, PT ;  /* 0x000000ffac00720c */ /* 0x000fe20003f05270 */
[----:B------:R-:W-:-:S12]  /*ab20*/  BSSY.RECONVERGENT B0, `(.L_x_124) ;  /* 0x0000009000007945 */ /* 0x000fd80003800200 */
[----:B------:R-:W-:Y:S05]  /*ab30*/  @P0 BRA `(.L_x_126) ;  /* 0x0000000000140947 */ /* 0x000fea0003800000 */
[----:B------:R-:W2:Y:S02]  /*ab40*/  LDCU.64 UR4, c[0x0][0x888] ;  /* 0x00011100ff0477ac */ /* 0x000ea40008000a00 */
[----:B--2---:R-:W-:-:S04]  /*ab50*/  ISETP.NE.U32.AND P0, PT, RZ, UR4, PT ;  /* 0x00000004ff007c0c */ /* 0x004fc8000bf05070 */
[----:B------:R-:W-:-:S13]  /*ab60*/  ISETP.NE.AND.EX P0, PT, RZ, UR5, PT, P0 ;  /* 0x00000005ff007c0c */ /* 0x000fda000bf05300 */
[----:B------:R-:W-:Y:S05]  /*ab70*/  @!P0 EXIT ;  /* 0x000000000000894d */ /* 0x000fea0003800000 */
[----:B------:R-:W-:Y:S05]  /*ab80*/  BRA `(.L_x_127) ;  /* 0x0000000000087947 */ /* 0x000fea0003800000 */
.L_x_126:
[----:B------:R-:W-:-:S13]  /*ab90*/  FSETP.NEU.AND P0, PT, R81, RZ, PT ;  /* 0x000000ff5100720b */ /* 0x000fda0003f0d000 */
[----:B------:R-:W-:Y:S05]  /*aba0*/  @!P0 EXIT ;  /* 0x000000000000894d */ /* 0x000fea0003800000 */
.L_x_127:
[----:B------:R-:W-:Y:S05]  /*abb0*/  BSYNC.RECONVERGENT B0 ;  /* 0x0000000000007941 */ /* 0x000fea0003800200 */
.L_x_124:
[----:B------:R-:W-:Y:S01]  /*abc0*/  ULEA UR4, UR51, UR48, 0x3 ;  /* 0x0000003033047291 */ /* 0x000fe2000f8e18ff */
[----:B------:R-:W-:-:S04]  /*abd0*/  DEPBAR.LE SB0, 0x0 ;  /* 0x000080000000791a */ /* 0x000fc80000000000 */
[----:B------:R-:W-:-:S04]  /*abe0*/  UIADD3 UR4, UPT, UPT, UR4, 0x50, URZ ;  /* 0x0000005004047890 */ /* 0x000fc8000fffe0ff */
[----:B------:R-:W-:-:S09]  /*abf0*/  UPRMT UR4, UR37, 0x654, UR4 ;  /* 0x0000065425047896 */ /* 0x000fd20008000004 */
[----:B------:R-:W-:Y:S01]  /*ac00*/  SYNCS.ARRIVE.TRANS64.RED.A1T0 RZ, [UR4], RZ ;  /* 0x000000ffffff79a7 */ /* 0x000fe20008100404 */
[----:B------:R-:W-:Y:S05]  /*ac10*/  EXIT ;  /* 0x000000000000794d */ /* 0x000fea0003800000 */
.L_x_19:
[----:B--2---:R2:W1:Y:S02]  /*ac20*/  SYNCS.PHASECHK.TRANS64.TRYWAIT P0, [R3+URZ+0xd0], R2 ;  /* 0x0000d002030075a7 */ /* 0x00446400080011ff */
[----:B-1----:R-:W-:Y:S05]  /*ac30*/  @!P0 NANOSLEEP.SYNCS 0x989680 ;  /* 0x009896800000895d */ /* 0x002fea0003900000 */
[----:B------:R-:W1:Y:S02]  /*ac40*/  @!P0 SYNCS.PHASECHK.TRANS64 P0, [R3+URZ+0xd0], R2 ;  /* 0x0000d002030085a7 */ /* 0x000e6400080010ff */
[----:B-1----:R-:W-:Y:S05]  /*ac50*/  @!P0 BRA `(.L_x_19) ;  /* 0xfffffffc00f08947 */ /* 0x002fea000383ffff */
[----:B------:R-:W-:Y:S05]  /*ac60*/  BRA `(.L_x_128) ;  /* 0xffffff6800487947 */ /* 0x000fea000383ffff */
.L_x_22:
[----:B-1----:R-:W-:-:S07]  /*ac70*/  MOV R2, UR33 ;  /* 0x0000002100027c02 */ /* 0x002fce0008000f00 */
.L_x_129:
[----:B-1----:R1:W2:Y:S02]  /*ac80*/  SYNCS.PHASECHK.TRANS64.TRYWAIT P0, [R2+URZ+0x18], R5 ;  /* 0x00001805020075a7 */ /* 0x0022a400080011ff */
[----:B--2---:R-:W-:Y:S05]  /*ac90*/  @!P0 NANOSLEEP.SYNCS 0x989680 ;  /* 0x009896800000895d */ /* 0x004fea0003900000 */
[----:B------:R-:W2:Y:S02]  /*aca0*/  @!P0 SYNCS.PHASECHK.TRANS64 P0, [R2+URZ+0x18], R5 ;  /* 0x00001805020085a7 */ /* 0x000ea400080010ff */
[----:B--2---:R-:W-:Y:S05]  /*acb0*/  @!P0 BRA `(.L_x_129) ;  /* 0xfffffffc00f08947 */ /* 0x004fea000383ffff */
[----:B------:R-:W-:Y:S05]  /*acc0*/  BRA `(.L_x_21) ;  /* 0xffffff6800987947 */ /* 0x000fea000383ffff */
.L_x_28:
[----:B-1----:R-:W-:-:S07]  /*acd0*/  MOV R2, UR17 ;  /* 0x0000001100027c02 */ /* 0x002fce0008000f00 */
.L_x_130:
[----:B-1----:R1:W2:Y:S02]  /*ace0*/  SYNCS.PHASECHK.TRANS64.TRYWAIT P0, [R2+URZ+0x18], R5 ;  /* 0x00001805020075a7 */ /* 0x0022a400080011ff */
[----:B--2---:R-:W-:Y:S05]  /*acf0*/  @!P0 NANOSLEEP.SYNCS 0x989680 ;  /* 0x009896800000895d */ /* 0x004fea0003900000 */
[----:B------:R-:W2:Y:S02]  /*ad00*/  @!P0 SYNCS.PHASECHK.TRANS64 P0, [R2+URZ+0x18], R5 ;  /* 0x00001805020085a7 */ /* 0x000ea400080010ff */
[----:B--2---:R-:W-:Y:S05]  /*ad10*/  @!P0 BRA `(.L_x_130) ;  /* 0xfffffffc00f08947 */ /* 0x004fea000383ffff */
[----:B------:R-:W-:Y:S05]  /*ad20*/  BRA `(.L_x_27) ;  /* 0xffffff6c00407947 */ /* 0x000fea000383ffff */
.L_x_32:
[----:B-1----:R1:W2:Y:S02]  /*ad30*/  SYNCS.PHASECHK.TRANS64.TRYWAIT P0, [R2+URZ+0x80], R3 ;  /* 0x00008003020075a7 */ /* 0x0022a400080011ff */
[----:B--2---:R-:W-:Y:S05]  /*ad40*/  @!P0 NANOSLEEP.SYNCS 0x989680 ;  /* 0x009896800000895d */ /* 0x004fea0003900000 */
[----:B------:R-:W2:Y:S02]  /*ad50*/  @!P0 SYNCS.PHASECHK.TRANS64 P0, [R2+URZ+0x80], R3 ;  /* 0x00008003020085a7 */ /* 0x000ea400080010ff */
[----:B--2---:R-:W-:Y:S05]  /*ad60*/  @!P0 BRA `(.L_x_32) ;  /* 0xfffffffc00f08947 */ /* 0x004fea000383ffff */
[----:B------:R-:W-:Y:S05]  /*ad70*/  BRA `(.L_x_131) ;  /* 0xffffff6c00d07947 */ /* 0x000fea000383ffff */
.L_x_36:
[----:B----4-:R-:W-:-:S07]  /*ad80*/  MOV R0, UR5 ;  /* 0x0000000500007c02 */ /* 0x010fce0008000f00 */
.L_x_132:
[----:B-1----:R1:W2:Y:S02]  /*ad90*/  SYNCS.PHASECHK.TRANS64.TRYWAIT P0, [R0+URZ], R3 ;  /* 0x00000003000075a7 */ /* 0x0022a400080011ff */
[----:B--2---:R-:W-:Y:S05]  /*ada0*/  @!P0 NANOSLEEP.SYNCS 0x989680 ;  /* 0x009896800000895d */ /* 0x004fea0003900000 */
[----:B------:R-:W2:Y:S02]  /*adb0*/  @!P0 SYNCS.PHASECHK.TRANS64 P0, [R0+URZ], R3 ;  /* 0x00000003000085a7 */ /* 0x000ea400080010ff */
[----:B--2---:R-:W-:Y:S05]  /*adc0*/  @!P0 BRA `(.L_x_132) ;  /* 0xfffffffc00f08947 */ /* 0x004fea000383ffff */
[----:B------:R-:W-:Y:S05]  /*add0*/  BRA `(.L_x_133) ;  /* 0xffffff7400407947 */ /* 0x000fea000383ffff */
.L_x_37:
[----:B----4-:R-:W-:-:S07]  /*ade0*/  MOV R0, UR5 ;  /* 0x0000000500007c02 */ /* 0x010fce0008000f00 */
.L_x_134:
[----:B-1----:R1:W2:Y:S02]  /*adf0*/  SYNCS.PHASECHK.TRANS64.TRYWAIT P0, [R0+URZ], R3 ;  /* 0x00000003000075a7 */ /* 0x0022a400080011ff */
[----:B--2---:R-:W-:Y:S05]  /*ae00*/  @!P0 NANOSLEEP.SYNCS 0x989680 ;  /* 0x009896800000895d */ /* 0x004fea0003900000 */
[----:B------:R-:W2:Y:S02]  /*ae10*/  @!P0 SYNCS.PHASECHK.TRANS64 P0, [R0+URZ], R3 ;  /* 0x00000003000085a7 */ /* 0x000ea400080010ff */
[----:B--2---:R-:W-:Y:S05]  /*ae20*/  @!P0 BRA `(.L_x_134) ;  /* 0xfffffffc00f08947 */ /* 0x004fea000383ffff */
[----:B------:R-:W-:Y:S05]  /*ae30*/  BRA `(.L_x_135) ;  /* 0xffffff74004c7947 */ /* 0x000fea000383ffff */
.L_x_40:
[----:B-1----:R1:W2:Y:S02]  /*ae40*/  SYNCS.PHASECHK.TRANS64.TRYWAIT P0, [R0+URZ+0xc0], R5 ;  /* 0x0000c005000075a7 */ /* 0x0022a400080011ff */
[----:B--2---:R-:W-:Y:S05]  /*ae50*/  @!P0 NANOSLEEP.SYNCS 0x989680 ;  /* 0x009896800000895d */ /* 0x004fea0003900000 */
[----:B------:R-:W2:Y:S02]  /*ae60*/  @!P0 SYNCS.PHASECHK.TRANS64 P0, [R0+URZ+0xc0], R5 ;  /* 0x0000c005000085a7 */ /* 0x000ea400080010ff */
[----:B--2---:R-:W-:Y:S05]  /*ae70*/  @!P0 BRA `(.L_x_40) ;  /* 0xfffffffc00f08947 */ /* 0x004fea000383ffff */
[----:B------:R-:W-:Y:S05]  /*ae80*/  BRA `(.L_x_136) ;  /* 0xffffff7400a87947 */ /* 0x000fea000383ffff */
.L_x_41:
[----:B------:R-:W-:-:S07]  /*ae90*/  MOV R0, UR5 ;  /* 0x0000000500007c02 */ /* 0x000fce0008000f00 */
.L_x_137:
[----:B-1----:R1:W2:Y:S02]  /*aea0*/  SYNCS.PHASECHK.TRANS64.TRYWAIT P0, [R0+URZ+0x90], R5 ;  /* 0x00009005000075a7 */ /* 0x0022a400080011ff */
[----:B--2---:R-:W-:Y:S05]  /*aeb0*/  @!P0 NANOSLEEP.SYNCS 0x989680 ;  /* 0x009896800000895d */ /* 0x004fea0003900000 */
[----:B------:R-:W2:Y:S02]  /*aec0*/  @!P0 SYNCS.PHASECHK.TRANS64 P0, [R0+URZ+0x90], R5 ;  /* 0x00009005000085a7 */ /* 0x000ea400080010ff */
[----:B--2---:R-:W-:Y:S05]  /*aed0*/  @!P0 BRA `(.L_x_137) ;  /* 0xfffffffc00f08947 */ /* 0x004fea000383ffff */
[----:B------:R-:W-:Y:S05]  /*aee0*/  BRA `(.L_x_138) ;  /* 0xffffff7400b87947 */ /* 0x000fea000383ffff */
.L_x_42:
[----:B-1----:R1:W2:Y:S02]  /*aef0*/  SYNCS.PHASECHK.TRANS64.TRYWAIT P1, [R0+URZ+0x80], R5 ;  /* 0x00008005000075a7 */ /* 0x0022a400080211ff */
[----:B--2---:R-:W-:Y:S05]  /*af00*/  @!P1 NANOSLEEP.SYNCS 0x989680 ;  /* 0x009896800000995d */ /* 0x004fea0003900000 */
[----:B------:R-:W2:Y:S02]  /*af10*/  @!P1 SYNCS.PHASECHK.TRANS64 P1, [R0+URZ+0x80], R5 ;  /* 0x00008005000095a7 */ /* 0x000ea400080210ff */
[----:B--2---:R-:W-:Y:S05]  /*af20*/  @!P1 BRA `(.L_x_42) ;  /* 0xfffffffc00f09947 */ /* 0x004fea000383ffff */
[----:B------:R-:W-:Y:S05]  /*af30*/  BRA `(.L_x_139) ;  /* 0xffffff7400e87947 */ /* 0x000fea000383ffff */
.L_x_45:
[----:B------:R-:W-:-:S07]  /*af40*/  MOV R0, UR5 ;  /* 0x0000000500007c02 */ /* 0x000fce0008000f00 */
.L_x_140:
[----:B-1----:R1:W2:Y:S02]  /*af50*/  SYNCS.PHASECHK.TRANS64.TRYWAIT P0, [R0+URZ+0x90], R3 ;  /* 0x00009003000075a7 */ /* 0x0022a400080011ff */
[----:B--2---:R-:W-:Y:S05]  /*af60*/  @!P0 NANOSLEEP.SYNCS 0x989680 ;  /* 0x009896800000895d */ /* 0x004fea0003900000 */
[----:B------:R-:W2:Y:S02]  /*af70*/  @!P0 SYNCS.PHASECHK.TRANS64 P0, [R0+URZ+0x90], R3 ;  /* 0x00009003000085a7 */ /* 0x000ea400080010ff */
[----:B--2---:R-:W-:Y:S05]  /*af80*/  @!P0 BRA `(.L_x_140) ;  /* 0xfffffffc00f08947 */ /* 0x004fea000383ffff */
[----:B------:R-:W-:Y:S05]  /*af90*/  BRA `(.L_x_44) ;  /* 0xffffff78003c7947 */ /* 0x000fea000383ffff */
.L_x_52:
[----:B-1----:R1:W2:Y:S02]  /*afa0*/  SYNCS.PHASECHK.TRANS64.TRYWAIT P1, [R0+URZ+0x80], R5 ;  /* 0x00008005000075a7 */ /* 0x0022a400080211ff */
[----:B--2---:R-:W-:Y:S05]  /*afb0*/  @!P1 NANOSLEEP.SYNCS 0x989680 ;  /* 0x009896800000995d */ /* 0x004fea0003900000 */
[----:B------:R-:W2:Y:S02]  /*afc0*/  @!P1 SYNCS.PHASECHK.TRANS64 P1, [R0+URZ+0x80], R5 ;  /* 0x00008005000095a7 */ /* 0x000ea400080210ff */
[----:B--2---:R-:W-:Y:S05]  /*afd0*/  @!P1 BRA `(.L_x_52) ;  /* 0xfffffffc00f09947 */ /* 0x004fea000383ffff */
[----:B------:R-:W-:Y:S05]  /*afe0*/  BRA `(.L_x_141) ;  /* 0xffffff7c00ac7947 */ /* 0x000fea000383ffff */
.L_x_53:
[----:B------:R-:W-:-:S07]  /*aff0*/  MOV R3, UR7 ;  /* 0x0000000700037c02 */ /* 0x000fce0008000f00 */
.L_x_142:
[----:B-1----:R1:W2:Y:S02]  /*b000*/  SYNCS.PHASECHK.TRANS64.TRYWAIT P0, [R3+URZ+0xb0], R0 ;  /* 0x0000b000030075a7 */ /* 0x0022a400080011ff */
[----:B--2---:R-:W-:Y:S05]  /*b010*/  @!P0 NANOSLEEP.SYNCS 0x989680 ;  /* 0x009896800000895d */ /* 0x004fea0003900000 */
[----:B------:R-:W2:Y:S02]  /*b020*/  @!P0 SYNCS.PHASECHK.TRANS64 P0, [R3+URZ+0xb0], R0 ;  /* 0x0000b000030085a7 */ /* 0x000ea400080010ff */
[----:B--2---:R-:W-:Y:S05]  /*b030*/  @!P0 BRA `(.L_x_142) ;  /* 0xfffffffc00f08947 */ /* 0x004fea000383ffff */
[----:B------:R-:W-:Y:S05]  /*b040*/  BRA `(.L_x_143) ;  /* 0xffffff7c00e47947 */ /* 0x000fea000383ffff */
.L_x_56:
[----:B------:R-:W-:Y:S07]  /*b050*/  MOV R0, UR6 ;  /* 0x0000000600007c02 */ /* 0x000fee0008000f00 */
.L_x_144:
[----:B-1----:R1:W2:Y:S02]  /*b060*/  SYNCS.PHASECHK.TRANS64.TRYWAIT P0, [R0+URZ], R3 ;  /* 0x00000003000075a7 */ /* 0x0022a400080011ff */
[----:B--2---:R-:W-:Y:S05]  /*b070*/  @!P0 NANOSLEEP.SYNCS 0x989680 ;  /* 0x009896800000895d */ /* 0x004fea0003900000 */
[----:B------:R-:W2:Y:S02]  /*b080*/  @!P0 SYNCS.PHASECHK.TRANS64 P0, [R0+URZ], R3 ;  /* 0x00000003000085a7 */ /* 0x000ea400080010ff */
[----:B--2---:R-:W-:Y:S05]  /*b090*/  @!P0 BRA `(.L_x_144) ;  /* 0xfffffffc00f08947 */ /* 0x004fea000383ffff */
[----:B------:R-:W-:Y:S05]  /*b0a0*/  BRA `(.L_x_55) ;  /* 0xffffff8000007947 */ /* 0x000fea000383ffff */
.L_x_59:
[----:B------:R-:W-:-:S07]  /*b0b0*/  MOV R0, UR6 ;  /* 0x0000000600007c02 */ /* 0x000fce0008000f00 */
.L_x_145:
[----:B--2---:R2:W4:Y:S02]  /*b0c0*/  SYNCS.PHASECHK.TRANS64.TRYWAIT P0, [R0+URZ], R3 ;  /* 0x00000003000075a7 */ /* 0x00452400080011ff */
[----:B----4-:R-:W-:Y:S05]  /*b0d0*/  @!P0 NANOSLEEP.SYNCS 0x989680 ;  /* 0x009896800000895d */ /* 0x010fea0003900000 */
[----:B------:R-:W4:Y:S02]  /*b0e0*/  @!P0 SYNCS.PHASECHK.TRANS64 P0, [R0+URZ], R3 ;  /* 0x00000003000085a7 */ /* 0x000f2400080010ff */
[----:B----4-:R-:W-:Y:S05]  /*b0f0*/  @!P0 BRA `(.L_x_145) ;  /* 0xfffffffc00f08947 */ /* 0x010fea000383ffff */
[----:B------:R-:W-:Y:S05]  /*b100*/  BRA `(.L_x_146) ;  /* 0xffffff8000dc7947 */ /* 0x000fea000383ffff */
.L_x_60:
[----:B------:R-:W-:-:S07]  /*b110*/  MOV R0, UR7 ;  /* 0x0000000700007c02 */ /* 0x000fce0008000f00 */
.L_x_147:
[----:B-1----:R1:W2:Y:S02]  /*b120*/  SYNCS.PHASECHK.TRANS64.TRYWAIT P0, [R0+URZ], R3 ;  /* 0x00000003000075a7 */ /* 0x0022a400080011ff */
[----:B--2---:R-:W-:Y:S05]  /*b130*/  @!P0 NANOSLEEP.SYNCS 0x989680 ;  /* 0x009896800000895d */ /* 0x004fea0003900000 */
[----:B------:R-:W2:Y:S02]  /*b140*/  @!P0 SYNCS.PHASECHK.TRANS64 P0, [R0+URZ], R3 ;  /* 0x00000003000085a7 */ /* 0x000ea400080010ff */
[----:B--2---:R-:W-:Y:S05]  /*b150*/  @!P0 BRA `(.L_x_147) ;  /* 0xfffffffc00f08947 */ /* 0x004fea000383ffff */
[----:B------:R-:W-:Y:S05]  /*b160*/  BRA `(.L_x_148) ;  /* 0xffffff8000e87947 */ /* 0x000fea000383ffff */
.L_x_65:
[----:B--2---:R2:W3:Y:S02]  /*b170*/  SYNCS.PHASECHK.TRANS64.TRYWAIT P0, [R0+URZ+0x80], R3 ;  /* 0x00008003000075a7 */ /* 0x0044e400080011ff */
[----:B---3--:R-:W-:Y:S05]  /*b180*/  @!P0 NANOSLEEP.SYNCS 0x989680 ;  /* 0x009896800000895d */ /* 0x008fea0003900000 */
[----:B------:R-:W3:Y:S02]  /*b190*/  @!P0 SYNCS.PHASECHK.TRANS64 P0, [R0+URZ+0x80], R3 ;  /* 0x00008003000085a7 */ /* 0x000ee400080010ff */
[----:B---3--:R-:W-:Y:S05]  /*b1a0*/  @!P0 BRA `(.L_x_65) ;  /* 0xfffffffc00f08947 */ /* 0x008fea000383ffff */
[----:B------:R-:W-:Y:S05]  /*b1b0*/  BRA `(.L_x_149) ;  /* 0xffffff8400f47947 */ /* 0x000fea000383ffff */
.L_x_68:
[----:B------:R-:W-:Y:S07]  /*b1c0*/  MOV R0, UR7 ;  /* 0x0000000700007c02 */ /* 0x000fee0008000f00 */
.L_x_150:
[----:B--2---:R2:W3:Y:S02]  /*b1d0*/  SYNCS.PHASECHK.TRANS64.TRYWAIT P0, [R0+URZ+0x78], R3 ;  /* 0x00007803000075a7 */ /* 0x0044e400080011ff */
[----:B---3--:R-:W-:Y:S05]  /*b1e0*/  @!P0 NANOSLEEP.SYNCS 0x989680 ;  /* 0x009896800000895d */ /* 0x008fea0003900000 */
[----:B------:R-:W3:Y:S02]  /*b1f0*/  @!P0 SYNCS.PHASECHK.TRANS64 P0, [R0+URZ+0x78], R3 ;  /* 0x00007803000085a7 */ /* 0x000ee400080010ff */
[----:B---3--:R-:W-:Y:S05]  /*b200*/  @!P0 BRA `(.L_x_150) ;  /* 0xfffffffc00f08947 */ /* 0x008fea000383ffff */
[----:B------:R-:W-:Y:S05]  /*b210*/  BRA `(.L_x_67) ;  /* 0xffffff8800d47947 */ /* 0x000fea000383ffff */
.L_x_71:
[----:B------:R-:W-:Y:S07]  /*b220*/  MOV R3, UR7 ;  /* 0x0000000700037c02 */ /* 0x000fee0008000f00 */
.L_x_151:
[----:B-1----:R1:W2:Y:S02]  /*b230*/  SYNCS.PHASECHK.TRANS64.TRYWAIT P0, [R3+URZ+0x50], R12 ;  /* 0x0000500c030075a7 */ /* 0x0022a400080011ff */
[----:B--2---:R-:W-:Y:S05]  /*b240*/  @!P0 NANOSLEEP.SYNCS 0x989680 ;  /* 0x009896800000895d */ /* 0x004fea0003900000 */
[----:B------:R-:W2:Y:S02]  /*b250*/  @!P0 SYNCS.PHASECHK.TRANS64 P0, [R3+URZ+0x50], R12 ;  /* 0x0000500c030085a7 */ /* 0x000ea400080010ff */
[----:B--2---:R-:W-:Y:S05]  /*b260*/  @!P0 BRA `(.L_x_151) ;  /* 0xfffffffc00f08947 */ /* 0x004fea000383ffff */
[----:B------:R-:W-:Y:S05]  /*b270*/  BRA `(.L_x_152) ;  /* 0xffffff8c004c7947 */ /* 0x000fea000383ffff */
.L_x_72:
[----:B-1----:R-:W-:Y:S07]  /*b280*/  MOV R3, UR7 ;  /* 0x0000000700037c02 */ /* 0x002fee0008000f00 */
.L_x_153:
[----:B-1----:R1:W2:Y:S02]  /*b290*/  SYNCS.PHASECHK.TRANS64.TRYWAIT P0, [R3+URZ+0x58], R12 ;  /* 0x0000580c030075a7 */ /* 0x0022a400080011ff */
[----:B--2---:R-:W-:Y:S05]  /*b2a0*/  @!P0 NANOSLEEP.SYNCS 0x989680 ;  /* 0x009896800000895d */ /* 0x004fea0003900000 */
[----:B------:R-:W2:Y:S02]  /*b2b0*/  @!P0 SYNCS.PHASECHK.TRANS64 P0, [R3+URZ+0x58], R12 ;  /* 0x0000580c030085a7 */ /* 0x000ea400080010ff */
[----:B--2---:R-:W-:Y:S05]  /*b2c0*/  @!P0 BRA `(.L_x_153) ;  /* 0xfffffffc00f08947 */ /* 0x004fea000383ffff */
[----:B------:R-:W-:Y:S05]  /*b2d0*/  BRA `(.L_x_154) ;  /* 0xffffff8c00887947 */ /* 0x000fea000383ffff */
.L_x_73:
[----:B-1----:R-:W-:Y:S07]  /*b2e0*/  MOV R3, UR7 ;  /* 0x0000000700037c02 */ /* 0x002fee0008000f00 */
.L_x_155:
[----:B-1----:R1:W2:Y:S02]  /*b2f0*/  SYNCS.PHASECHK.TRANS64.TRYWAIT P0, [R3+URZ+0x60], R12 ;  /* 0x0000600c030075a7 */ /* 0x0022a400080011ff */
[----:B--2---:R-:W-:Y:S05]  /*b300*/  @!P0 NANOSLEEP.SYNCS 0x989680 ;  /* 0x009896800000895d */ /* 0x004fea0003900000 */
[----:B------:R-:W2:Y:S02]  /*b310*/  @!P0 SYNCS.PHASECHK.TRANS64 P0, [R3+URZ+0x60], R12 ;  /* 0x0000600c030085a7 */ /* 0x000ea400080010ff */
[----:B--2---:R-:W-:Y:S05]  /*b320*/  @!P0 BRA `(.L_x_155) ;  /* 0xfffffffc00f08947 */ /* 0x004fea000383ffff */
[----:B------:R-:W-:Y:S05]  /*b330*/  BRA `(.L_x_156) ;  /* 0xffffff8c00d07947 */ /* 0x000fea000383ffff */
.L_x_74:
[----:B------:R-:W-:Y:S07]  /*b340*/  MOV R3, UR7 ;  /* 0x0000000700037c02 */ /* 0x000fee0008000f00 */
.L_x_157:
[----:B-1----:R1:W2:Y:S02]  /*b350*/  SYNCS.PHASECHK.TRANS64.TRYWAIT P0, [R3+URZ+0x68], R12 ;  /* 0x0000680c030075a7 */ /* 0x0022a400080011ff */
[----:B--2---:R-:W-:Y:S05]  /*b360*/  @!P0 NANOSLEEP.SYNCS 0x989680 ;  /* 0x009896800000895d */ /* 0x004fea0003900000 */
[----:B------:R-:W2:Y:S02]  /*b370*/  @!P0 SYNCS.PHASECHK.TRANS64 P0, [R3+URZ+0x68], R12 ;  /* 0x0000680c030085a7 */ /* 0x000ea400080010ff */
[----:B--2---:R-:W-:Y:S05]  /*b380*/  @!P0 BRA `(.L_x_157) ;  /* 0xfffffffc00f08947 */ /* 0x004fea000383ffff */
[----:B------:R-:W-:Y:S05]  /*b390*/  BRA `(.L_x_158) ;  /* 0xffffff9000587947 */ /* 0x000fea000383ffff */
.L_x_76:
[----:B------:R-:W-:-:S07]  /*b3a0*/  MOV R0, UR7 ;  /* 0x0000000700007c02 */ /* 0x000fce0008000f00 */
.L_x_159:
[----:B-1----:R1:W3:Y:S02]  /*b3b0*/  SYNCS.PHASECHK.TRANS64.TRYWAIT P0, [R0+URZ+0x50], R3 ;  /* 0x00005003000075a7 */ /* 0x0022e400080011ff */
[----:B---3--:R-:W-:Y:S05]  /*b3c0*/  @!P0 NANOSLEEP.SYNCS 0x989680 ;  /* 0x009896800000895d */ /* 0x008fea0003900000 */
[----:B------:R-:W3:Y:S02]  /*b3d0*/  @!P0 SYNCS.PHASECHK.TRANS64 P0, [R0+URZ+0x50], R3 ;  /* 0x00005003000085a7 */ /* 0x000ee400080010ff */
[----:B---3--:R-:W-:Y:S05]  /*b3e0*/  @!P0 BRA `(.L_x_159) ;  /* 0xfffffffc00f08947 */ /* 0x008fea000383ffff */
[----:B------:R-:W-:Y:S05]  /*b3f0*/  BRA `(.L_x_160) ;  /* 0xffffff9000c87947 */ /* 0x000fea000383ffff */
.L_x_77:
[----:B-1----:R-:W-:-:S07]  /*b400*/  MOV R0, UR7 ;  /* 0x0000000700007c02 */ /* 0x002fce0008000f00 */
.L_x_161:
[----:B-1----:R1:W3:Y:S02]  /*b410*/  SYNCS.PHASECHK.TRANS64.TRYWAIT P0, [R0+URZ+0x58], R3 ;  /* 0x00005803000075a7 */ /* 0x0022e400080011ff */
[----:B---3--:R-:W-:Y:S05]  /*b420*/  @!P0 NANOSLEEP.SYNCS 0x989680 ;  /* 0x009896800000895d */ /* 0x008fea0003900000 */
[----:B------:R-:W3:Y:S02]  /*b430*/  @!P0 SYNCS.PHASECHK.TRANS64 P0, [R0+URZ+0x58], R3 ;  /* 0x00005803000085a7 */ /* 0x000ee400080010ff */
[----:B---3--:R-:W-:Y:S05]  /*b440*/  @!P0 BRA `(.L_x_161) ;  /* 0xfffffffc00f08947 */ /* 0x008fea000383ffff */
[----:B------:R-:W-:Y:S05]  /*b450*/  BRA `(.L_x_162) ;  /* 0xffffff9000b87947 */ /* 0x000fea000383ffff */
.L_x_78:
[----:B-1----:R-:W-:-:S07]  /*b460*/  MOV R0, UR7 ;  /* 0x0000000700007c02 */ /* 0x002fce0008000f00 */
.L_x_163:
[----:B-1----:R1:W3:Y:S02]  /*b470*/  SYNCS.PHASECHK.TRANS64.TRYWAIT P0, [R0+URZ+0x60], R3 ;  /* 0x00006003000075a7 */ /* 0x0022e400080011ff */
[----:B---3--:R-:W-:Y:S05]  /*b480*/  @!P0 NANOSLEEP.SYNCS 0x989680 ;  /* 0x009896800000895d */ /* 0x008fea0003900000 */
[----:B------:R-:W3:Y:S02]  /*b490*/  @!P0 SYNCS.PHASECHK.TRANS64 P0, [R0+URZ+0x60], R3 ;  /* 0x00006003000085a7 */ /* 0x000ee400080010ff */
[----:B---3--:R-:W-:Y:S05]  /*b4a0*/  @!P0 BRA `(.L_x_163) ;  /* 0xfffffffc00f08947 */ /* 0x008fea000383ffff */
[----:B------:R-:W-:Y:S05]  /*b4b0*/  BRA `(.L_x_164) ;  /* 0xffffff9000a87947 */ /* 0x000fea000383ffff */
.L_x_80:
[----:B--2---:R2:W4:Y:S02]  /*b4c0*/  SYNCS.PHASECHK.TRANS64.TRYWAIT P0, [R0+URZ+0x80], R3 ;  /* 0x00008003000075a7 */ /* 0x00452400080011ff */
[----:B----4-:R-:W-:Y:S05]  /*b4d0*/  @!P0 NANOSLEEP.SYNCS 0x989680 ;  /* 0x009896800000895d */ /* 0x010fea0003900000 */
[----:B------:R-:W4:Y:S02]  /*b4e0*/  @!P0 SYNCS.PHASECHK.TRANS64 P0, [R0+URZ+0x80], R3 ;  /* 0x00008003000085a7 */ /* 0x000f2400080010ff */
[----:B----4-:R-:W-:Y:S05]  /*b4f0*/  @!P0 BRA `(.L_x_80) ;  /* 0xfffffffc00f08947 */ /* 0x010fea000383ffff */
[----:B------:R-:W-:Y:S05]  /*b500*/  BRA `(.L_x_165) ;  /* 0xffffff94007c7947 */ /* 0x000fea000383ffff */
.L_x_91:
[----:B-1----:R-:W-:Y:S04]  /*b510*/  MOV R3, UR48 ;  /* 0x0000003000037c02 */ /* 0x002fe80008000f00 */
[----:B------:R1:W3:Y:S03]  /*b520*/  SYNCS.PHASECHK.TRANS64.TRYWAIT P1, [R3+URZ+0x30], R4 ;  /* 0x00003004030075a7 */ /* 0x0002e600080211ff */
[----:B---3--:R-:W-:Y:S05]  /*b530*/  @!P1 NANOSLEEP.SYNCS 0x989680 ;  /* 0x009896800000995d */ /* 0x008fea0003900000 */
[----:B------:R-:W3:Y:S02]  /*b540*/  @!P1 SYNCS.PHASECHK.TRANS64 P1, [R3+URZ+0x30], R4 ;  /* 0x00003004030095a7 */ /* 0x000ee400080210ff */
[----:B---3--:R-:W-:Y:S05]  /*b550*/  @!P1 BRA `(.L_x_91) ;  /* 0xfffffffc00ec9947 */ /* 0x008fea000383ffff */
[----:B------:R-:W-:Y:S05]  /*b560*/  BRA `(.L_x_90) ;  /* 0xffffffa000d07947 */ /* 0x000fea000383ffff */
.L_x_93:
[----:B-1----:R1:W4:Y:S02]  /*b570*/  SYNCS.PHASECHK.TRANS64.TRYWAIT P0, [R87+URZ+0xa0], R0 ;  /* 0x0000a000570075a7 */ /* 0x00232400080011ff */
[----:B----4-:R-:W-:Y:S05]  /*b580*/  @!P0 NANOSLEEP.SYNCS 0x989680 ;  /* 0x009896800000895d */ /* 0x010fea0003900000 */
[----:B------:R-:W4:Y:S02]  /*b590*/  @!P0 SYNCS.PHASECHK.TRANS64 P0, [R87+URZ+0xa0], R0 ;  /* 0x0000a000570085a7 */ /* 0x000f2400080010ff */
[----:B----4-:R-:W-:Y:S05]  /*b5a0*/  @!P0 BRA `(.L_x_93) ;  /* 0xfffffffc00f08947 */ /* 0x010fea000383ffff */
[----:B------:R-:W-:Y:S05]  /*b5b0*/  BRA `(.L_x_92) ;  /* 0xffffffa400307947 */ /* 0x000fea000383ffff */
.L_x_102:
[----:B--2---:R2:W3:Y:S02]  /*b5c0*/  SYNCS.PHASECHK.TRANS64.TRYWAIT P0, [R3+URZ+0x30], R0 ;  /* 0x00003000030075a7 */ /* 0x0044e400080011ff */
[----:B---3--:R-:W-:Y:S05]  /*b5d0*/  @!P0 NANOSLEEP.SYNCS 0x989680 ;  /* 0x009896800000895d */ /* 0x008fea0003900000 */
[----:B------:R-:W3:Y:S02]  /*b5e0*/  @!P0 SYNCS.PHASECHK.TRANS64 P0, [R3+URZ+0x30], R0 ;  /* 0x00003000030085a7 */ /* 0x000ee400080010ff */
[----:B---3--:R-:W-:Y:S05]  /*b5f0*/  @!P0 BRA `(.L_x_102) ;  /* 0xfffffffc00f08947 */ /* 0x008fea000383ffff */
[----:B------:R-:W-:Y:S05]  /*b600*/  BRA `(.L_x_101) ;  /* 0xffffffb400f87947 */ /* 0x000fea000383ffff */
.L_x_110:
[----:B--2---:R2:W3:Y:S02]  /*b610*/  SYNCS.PHASECHK.TRANS64.TRYWAIT P0, [R0+URZ+0x30], R7 ;  /* 0x00003007000075a7 */ /* 0x0044e400080011ff */
[----:B---3--:R-:W-:Y:S05]  /*b620*/  @!P0 NANOSLEEP.SYNCS 0x989680 ;  /* 0x009896800000895d */ /* 0x008fea0003900000 */
[----:B------:R-:W3:Y:S02]  /*b630*/  @!P0 SYNCS.PHASECHK.TRANS64 P0, [R0+URZ+0x30], R7 ;  /* 0x00003007000085a7 */ /* 0x000ee400080010ff */
[----:B---3--:R-:W-:Y:S05]  /*b640*/  @!P0 BRA `(.L_x_110) ;  /* 0xfffffffc00f08947 */ /* 0x008fea000383ffff */
[----:B------:R-:W-:Y:S05]  /*b650*/  BRA `(.L_x_109) ;  /* 0xffffffc800ec7947 */ /* 0x000fea000383ffff */
.L_x_118:
[----:B-1----:R1:W2:Y:S02]  /*b660*/  SYNCS.PHASECHK.TRANS64.TRYWAIT P0, [R3+URZ+0x30], R0 ;  /* 0x00003000030075a7 */ /* 0x0022a400080011ff */
[----:B--2---:R-:W-:Y:S05]  /*b670*/  @!P0 NANOSLEEP.SYNCS 0x989680 ;  /* 0x009896800000895d */ /* 0x004fea0003900000 */
[----:B------:R-:W2:Y:S02]  /*b680*/  @!P0 SYNCS.PHASECHK.TRANS64 P0, [R3+URZ+0x30], R0 ;  /* 0x00003000030085a7 */ /* 0x000ea400080010ff */
[----:B--2---:R-:W-:Y:S05]  /*b690*/  @!P0 BRA `(.L_x_118) ;  /* 0xfffffffc00f08947 */ /* 0x004fea000383ffff */
[----:B------:R-:W-:Y:S05]  /*b6a0*/  BRA `(.L_x_117) ;  /* 0xffffffdc00e07947 */ /* 0x000fea000383ffff */
        .weak           $__internal_0_$__cuda_sm10x_tcgen05_guardrail_trap_col_being_dealloced_not_returned_by_alloc
        .type           $__internal_0_$__cuda_sm10x_tcgen05_guardrail_trap_col_being_dealloced_not_returned_by_alloc,@function
        .size           $__internal_0_$__cuda_sm10x_tcgen05_guardrail_trap_col_being_dealloced_not_returned_by_alloc,($__internal_1_$__cuda_sm10x_tcgen05_guardrail_trap_phase_invalid_during_alloc - $__internal_0_$__cuda_sm10x_tcgen05_guardrail_trap_col_being_dealloced_not_returned_by_alloc)
$__internal_0_$__cuda_sm10x_tcgen05_guardrail_trap_col_being_dealloced_not_returned_by_alloc:
[----:B------:R-:W-:Y:S05]  /*b6b0*/  BPT.TRAP 0x1 ;  /* 0x000000040000795c */ /* 0x000fea0000300000 */
[----:B------:R-:W-:-:S04]  /*b6c0*/  HFMA2 R3, -RZ, RZ, 0, 0 ;  /* 0x00000000ff037431 */ /* 0x000fc800000001ff */
[----:B------:R-:W-:Y:S05]  /*b6d0*/  RET.REL.NODEC R2 `(_ZN7cutlass13device_kernelINS_4gemm6kernel13GemmUniversalIN4cute5tupleIJiiiiEEENS1_10collective13CollectiveMmaINS1_35MainloopSm100TmaUmmaWarpSpecializedILi3ELi2ELi2ENS5_IJNS4_1CILi1EEESB_SB_EEEEENS5_IJNSA_ILi128EEENSA_ILi256EEENSA_ILi64EEEEEENS_6half_tENS5_IJlSB_lEEESI_SJ_NS4_8TiledMMAINS4_8MMA_AtomIJNS4_20SM100_MMA_F16BF16_SSISI_SI_fLi128ELi256ELNS4_4UMMA5MajorE0ELSO_0ELNSN_7ScaleInE0ELSP_0EEEEEENS4_6LayoutISC_NS5_IJNSA_ILi0EEEST_ST_EEEEENS5_IJNS4_10UnderscoreESW_SW_EEEEENS4_13SM90_TMA_LOADENS4_14ComposedLayoutINS4_7SwizzleILi3ELi4ELi3EEENS4_18smem_ptr_flag_bitsILi16EEENSS_INS5_IJNSA_ILi8EEESG_EEENS5_IJSG_SB_EEEEEEEvNS4_8identityESZ_S19_vS1A_EENS_8epilogue10collective18CollectiveEpilogueINS1C_23Sm100TmaWarpSpecializedILi4ELi2ELi64ELb1ELb0EEEJSH_NS5_IJNSS_ISE_SB_EENSS_ISG_SB_EEEEESI_SJ_SI_SJ_NS1C_6fusion15FusionCallbacksIS1G_NS1K_17LinearCombinationISI_fSI_fLNS_15FloatRoundStyleE2EEESH_S1J_JEEENS4_5SM1004TMEM4LOAD26SM100_TMEM_LOAD_32dp32b64xESZ_S19_NS4_39AutoVectorizingCopyWithAssumedAlignmentILi128EEENS4_14SM90_TMA_STOREES19_S1V_S1V_EEEvvEEEEvNT_6ParamsE) ;  /* 0xffffff4802487950 */ /* 0x000fea0003c3ffff */
        .weak           $__internal_1_$__cuda_sm10x_tcgen05_guardrail_trap_phase_invalid_during_alloc
        .type           $__internal_1_$__cuda_sm10x_tcgen05_guardrail_trap_phase_invalid_during_alloc,@function
        .size           $__internal_1_$__cuda_sm10x_tcgen05_guardrail_trap_phase_invalid_during_alloc,($__internal_2_$__cuda_sm10x_tcgen05_guardrail_trap_unallocated_columns_being_dealloced - $__internal_1_$__cuda_sm10x_tcgen05_guardrail_trap_phase_invalid_during_alloc)
$__internal_1_$__cuda_sm10x_tcgen05_guardrail_trap_phase_invalid_during_alloc:
[----:B------:R-:W-:Y:S05]  /*b6e0*/  BPT.TRAP 0x1 ;  /* 0x000000040000795c */ /* 0x000fea0000300000 */
[----:B------:R-:W-:-:S04]  /*b6f0*/  MOV R3, 0x0 ;  /* 0x0000000000037802 */ /* 0x000fc80000000f00 */
[----:B------:R-:W-:Y:S05]  /*b700*/  RET.REL.NODEC R2 `(_ZN7cutlass13device_kernelINS_4gemm6kernel13GemmUniversalIN4cute5tupleIJiiiiEEENS1_10collective13CollectiveMmaINS1_35MainloopSm100TmaUmmaWarpSpecializedILi3ELi2ELi2ENS5_IJNS4_1CILi1EEESB_SB_EEEEENS5_IJNSA_ILi128EEENSA_ILi256EEENSA_ILi64EEEEEENS_6half_tENS5_IJlSB_lEEESI_SJ_NS4_8TiledMMAINS4_8MMA_AtomIJNS4_20SM100_MMA_F16BF16_SSISI_SI_fLi128ELi256ELNS4_4UMMA5MajorE0ELSO_0ELNSN_7ScaleInE0ELSP_0EEEEEENS4_6LayoutISC_NS5_IJNSA_ILi0EEEST_ST_EEEEENS5_IJNS4_10UnderscoreESW_SW_EEEEENS4_13SM90_TMA_LOADENS4_14ComposedLayoutINS4_7SwizzleILi3ELi4ELi3EEENS4_18smem_ptr_flag_bitsILi16EEENSS_INS5_IJNSA_ILi8EEESG_EEENS5_IJSG_SB_EEEEEEEvNS4_8identityESZ_S19_vS1A_EENS_8epilogue10collective18CollectiveEpilogueINS1C_23Sm100TmaWarpSpecializedILi4ELi2ELi64ELb1ELb0EEEJSH_NS5_IJNSS_ISE_SB_EENSS_ISG_SB_EEEEESI_SJ_SI_SJ_NS1C_6fusion15FusionCallbacksIS1G_NS1K_17LinearCombinationISI_fSI_fLNS_15FloatRoundStyleE2EEESH_S1J_JEEENS4_5SM1004TMEM4LOAD26SM100_TMEM_LOAD_32dp32b64xESZ_S19_NS4_39AutoVectorizingCopyWithAssumedAlignmentILi128EEENS4_14SM90_TMA_STOREES19_S1V_S1V_EEEvvEEEEvNT_6ParamsE) ;  /* 0xffffff48023c7950 */ /* 0x000fea0003c3ffff */
        .weak           $__internal_2_$__cuda_sm10x_tcgen05_guardrail_trap_unallocated_columns_being_dealloced
        .type           $__internal_2_$__cuda_sm10x_tcgen05_guardrail_trap_unallocated_columns_being_dealloced,@function
        .size           $__internal_2_$__cuda_sm10x_tcgen05_guardrail_trap_unallocated_columns_being_dealloced,(.L_x_167 - $__internal_2_$__cuda_sm10x_tcgen05_guardrail_trap_unallocated_columns_being_dealloced)
$__internal_2_$__cuda_sm10x_tcgen05_guardrail_trap_unallocated_columns_being_dealloced:
[----:B------:R-:W-:Y:S05]  /*b710*/  BPT.TRAP 0x1 ;  /* 0x000000040000795c */ /* 0x000fea0000300000 */
[----:B------:R-:W-:-:S04]  /*b720*/  HFMA2 R3, -RZ, RZ, 0, 0 ;  /* 0x00000000ff037431 */ /* 0x000fc800000001ff */
[----:B------:R-:W-:Y:S05]  /*b730*/  RET.REL.NODEC R2 `(_ZN7cutlass13device_kernelINS_4gemm6kernel13GemmUniversalIN4cute5tupleIJiiiiEEENS1_10collective13CollectiveMmaINS1_35MainloopSm100TmaUmmaWarpSpecializedILi3ELi2ELi2ENS5_IJNS4_1CILi1EEESB_SB_EEEEENS5_IJNSA_ILi128EEENSA_ILi256EEENSA_ILi64EEEEEENS_6half_tENS5_IJlSB_lEEESI_SJ_NS4_8TiledMMAINS4_8MMA_AtomIJNS4_20SM100_MMA_F16BF16_SSISI_SI_fLi128ELi256ELNS4_4UMMA5MajorE0ELSO_0ELNSN_7ScaleInE0ELSP_0EEEEEENS4_6LayoutISC_NS5_IJNSA_ILi0EEEST_ST_EEEEENS5_IJNS4_10UnderscoreESW_SW_EEEEENS4_13SM90_TMA_LOADENS4_14ComposedLayoutINS4_7SwizzleILi3ELi4ELi3EEENS4_18smem_ptr_flag_bitsILi16EEENSS_INS5_IJNSA_ILi8EEESG_EEENS5_IJSG_SB_EEEEEEEvNS4_8identityESZ_S19_vS1A_EENS_8epilogue10collective18CollectiveEpilogueINS1C_23Sm100TmaWarpSpecializedILi4ELi2ELi64ELb1ELb0EEEJSH_NS5_IJNSS_ISE_SB_EENSS_ISG_SB_EEEEESI_SJ_SI_SJ_NS1C_6fusion15FusionCallbacksIS1G_NS1K_17LinearCombinationISI_fSI_fLNS_15FloatRoundStyleE2EEESH_S1J_JEEENS4_5SM1004TMEM4LOAD26SM100_TMEM_LOAD_32dp32b64xESZ_S19_NS4_39AutoVectorizingCopyWithAssumedAlignmentILi128EEENS4_14SM90_TMA_STOREES19_S1V_S1V_EEEvvEEEEvNT_6ParamsE) ;  /* 0xffffff4802307950 */ /* 0x000fea0003c3ffff */
.L_x_166:
[----:B------:R-:W-:-:S00]  /*b740*/  BRA `(.L_x_166) ;  /* 0xfffffffc00fc7947 */ /* 0x000fc0000383ffff */
[----:B------:R-:W-:-:S00]  /*b750*/  NOP ;  /* 0x0000000000007918 */ /* 0x000fc00000000000 */
        /* <DEDUP_REMOVED lines=10> */
.L_x_167:


//--------------------- .nv.global.init           --------------------------
	.section	.nv.global.init,"aw",@progbits
.nv.global.init:
	.type		$str$27,@object
	.size		$str$27,($str$28 - $str$27)
$str$27:
        /*0000*/ 	.byte	0x28, 0x61, 0x64, 0x64, 0x72, 0x65, 0x73, 0x73, 0x20, 0x26, 0x20, 0x6d, 0x61, 0x73, 0x6b, 0x29
        /*0010*/ 	.byte	0x20, 0x3d, 0x3d, 0x20, 0x30, 0x00
	.type		$str$28,@object
	.size		$str$28,($str$26 - $str$28)
$str$28:
        /*0016*/ 	.byte	0x2f, 0x74, 0x6d, 0x70, 0x2f, 0x63, 0x75, 0x74, 0x6c, 0x61, 0x73, 0x73, 0x5f, 0x73, 0x77, 0x65
        /*0026*/ 	.byte	0x65, 0x70, 0x5f, 0x73, 0x72, 0x63, 0x2f, 0x69, 0x6e, 0x63, 0x6c, 0x75, 0x64, 0x65, 0x2f, 0x63
        /*0036*/ 	.byte	0x75, 0x74, 0x65, 0x2f, 0x70, 0x6f, 0x69, 0x6e, 0x74, 0x65, 0x72, 0x5f, 0x66, 0x6c, 0x61, 0x67
        /*0046*/ 	.byte	0x67, 0x65, 0x64, 0x2e, 0x68, 0x70, 0x70, 0x00
	.type		$str$26,@object
	.size		$str$26,($str$25 - $str$26)
$str$26:
        /*004e*/ 	.byte	0x2f, 0x74, 0x6d, 0x70, 0x2f, 0x63, 0x75, 0x74, 0x6c, 0x61, 0x73, 0x73, 0x5f, 0x73, 0x77, 0x65
        /*005e*/ 	.byte	0x65, 0x70, 0x5f, 0x73, 0x72, 0x63, 0x2f, 0x69, 0x6e, 0x63, 0x6c, 0x75, 0x64, 0x65, 0x2f, 0x63
        /*006e*/ 	.byte	0x75, 0x74, 0x65, 0x2f, 0x61, 0x74, 0x6f, 0x6d, 0x2f, 0x63, 0x6f, 0x70, 0x79, 0x5f, 0x74, 0x72
        /*007e*/ 	.byte	0x61, 0x69, 0x74, 0x73, 0x5f, 0x73, 0x6d, 0x31, 0x30, 0x30, 0x2e, 0x68, 0x70, 0x70, 0x00
	.type		$str$25,@object
	.size		$str$25,(__unnamed_1 - $str$25)
$str$25:
        /*008d*/ 	.byte	0x28, 0x28, 0x75, 0x69, 0x6e, 0x74, 0x33, 0x32, 0x5f, 0x74, 0x28, 0x74, 0x68, 0x72, 0x65, 0x61
        /*009d*/ 	.byte	0x64, 0x49, 0x64, 0x78, 0x2e, 0x78, 0x29, 0x20, 0x2f, 0x20, 0x33, 0x32, 0x29, 0x20, 0x25, 0x20
        /*00ad*/ 	.byte	0x34, 0x29, 0x20, 0x3d, 0x3d, 0x20, 0x28, 0x28, 0x28, 0x74, 0x6d, 0x65, 0x6d, 0x5f, 0x61, 0x64
        /*00bd*/ 	.byte	0x64, 0x72, 0x20, 0x3e, 0x3e, 0x20, 0x31, 0x36, 0x29, 0x20, 0x2f, 0x20, 0x33, 0x32, 0x29, 0x20
        /*00cd*/ 	.byte	0x25, 0x20, 0x34, 0x29, 0x00
	.type		__unnamed_1,@object
	.size		__unnamed_1,(__unnamed_2 - __unnamed_1)
__unnamed_1:
        /*00d2*/ 	.byte	0x61, 0x75, 0x74, 0x6f, 0x20, 0x63, 0x75, 0x74, 0x65, 0x3a, 0x3a, 0x61, 0x73, 0x5f, 0x70, 0x6f
        /* <DEDUP_REMOVED lines=24> */
        /*0262*/ 	.byte	0x3e, 0x3e, 0x3e, 0x3e, 0x5d, 0x00
	.type		__unnamed_2,@object
	.size		__unnamed_2,(.L_2 - __unnamed_2)
__unnamed_2:
        /* <DEDUP_REMOVED lines=43> */
        /*0518*/ 	.byte	0x74, 0x65, 0x3a, 0x3a, 0x43, 0x3c, 0x30, 0x3e, 0x3e, 0x3e, 0x3e, 0x5d, 0x00
.L_2:


//--------------------- .nv.shared._ZN7cutlass13device_kernelINS_4gemm6kernel13GemmUniversalIN4cute5tupleIJiiiiEEENS1_10collective13CollectiveMmaINS1_35MainloopSm100TmaUmmaWarpSpecializedILi3ELi2ELi2ENS5_IJNS4_1CILi1EEESB_SB_EEEEENS5_IJNSA_ILi128EEENSA_ILi256EEENSA_ILi64EEEEEENS_6half_tENS5_IJlSB_lEEESI_SJ_NS4_8TiledMMAINS4_8MMA_AtomIJNS4_20SM100_MMA_F16BF16_SSISI_SI_fLi128ELi256ELNS4_4UMMA5MajorE0ELSO_0ELNSN_7ScaleInE0ELSP_0EEEEEENS4_6LayoutISC_NS5_IJNSA_ILi0EEEST_ST_EEEEENS5_IJNS4_10UnderscoreESW_SW_EEEEENS4_13SM90_TMA_LOADENS4_14ComposedLayoutINS4_7SwizzleILi3ELi4ELi3EEENS4_18smem_ptr_flag_bitsILi16EEENSS_INS5_IJNSA_ILi8EEESG_EEENS5_IJSG_SB_EEEEEEEvNS4_8identityESZ_S19_vS1A_EENS_8epilogue10collective18CollectiveEpilogueINS1C_23Sm100TmaWarpSpecializedILi4ELi2ELi64ELb1ELb0EEEJSH_NS5_IJNSS_ISE_SB_EENSS_ISG_SB_EEEEESI_SJ_SI_SJ_NS1C_6fusion15FusionCallbacksIS1G_NS1K_17LinearCombinationISI_fSI_fLNS_15FloatRoundStyleE2EEESH_S1J_JEEENS4_5SM1004TMEM4LOAD26SM100_TMEM_LOAD_32dp32b64xESZ_S19_NS4_39AutoVectorizingCopyWithAssumedAlignmentILi128EEENS4_14SM90_TMA_STOREES19_S1V_S1V_EEEvvEEEEvNT_6ParamsE --------------------------
	.section	.nv.shared._ZN7cutlass13device_kernelINS_4gemm6kernel13GemmUniversalIN4cute5tupleIJiiiiEEENS1_10collective13CollectiveMmaINS1_35MainloopSm100TmaUmmaWarpSpecializedILi3ELi2ELi2ENS5_IJNS4_1CILi1EEESB_SB_EEEEENS5_IJNSA_ILi128EEENSA_ILi256EEENSA_ILi64EEEEEENS_6half_tENS5_IJlSB_lEEESI_SJ_NS4_8TiledMMAINS4_8MMA_AtomIJNS4_20SM100_MMA_F16BF16_SSISI_SI_fLi128ELi256ELNS4_4UMMA5MajorE0ELSO_0ELNSN_7ScaleInE0ELSP_0EEEEEENS4_6LayoutISC_NS5_IJNSA_ILi0EEEST_ST_EEEEENS5_IJNS4_10UnderscoreESW_SW_EEEEENS4_13SM90_TMA_LOADENS4_14ComposedLayoutINS4_7SwizzleILi3ELi4ELi3EEENS4_18smem_ptr_flag_bitsILi16EEENSS_INS5_IJNSA_ILi8EEESG_EEENS5_IJSG_SB_EEEEEEEvNS4_8identityESZ_S19_vS1A_EENS_8epilogue10collective18CollectiveEpilogueINS1C_23Sm100TmaWarpSpecializedILi4ELi2ELi64ELb1ELb0EEEJSH_NS5_IJNSS_ISE_SB_EENSS_ISG_SB_EEEEESI_SJ_SI_SJ_NS1C_6fusion15FusionCallbacksIS1G_NS1K_17LinearCombinationISI_fSI_fLNS_15FloatRoundStyleE2EEESH_S1J_JEEENS4_5SM1004TMEM4LOAD26SM100_TMEM_LOAD_32dp32b64xESZ_S19_NS4_39AutoVectorizingCopyWithAssumedAlignmentILi128EEENS4_14SM90_TMA_STOREES19_S1V_S1V_EEEvvEEEEvNT_6ParamsE,"aw",@nobits
	.sectionflags	@""
	.align	16
	.zero		1024


//--------------------- .nv.shared.reserved.0     --------------------------
	.section	.nv.shared.reserved.0,"aw",@nobits
	.weak		__nv_reservedSMEM_offset_0_alias
	.size		__nv_reservedSMEM_offset_0_alias, 0, 64
	.other		__nv_reservedSMEM_offset_0_alias,@"STO_CUDA_RESERVED_SHARED STV_DEFAULT"
__nv_reservedSMEM_offset_0_alias:
	.zero		0
.nv.shared.reserved.0:
	.zero		64
	.weak		__nv_reservedSMEM_tcgen05_partition
	.type		__nv_reservedSMEM_tcgen05_partition,@object
	.size		__nv_reservedSMEM_tcgen05_partition,(.L_0 - __nv_reservedSMEM_tcgen05_partition)
__nv_reservedSMEM_tcgen05_partition:
	.zero		32
.L_0:


//--------------------- .nv.global                --------------------------
	.section	.nv.global,"aw",@nobits
.nv.global:
	.type		_ZN39_INTERNAL_5a8c4232_4_k_cu_1578eb97_27544cute1_E,@object
	.size		_ZN39_INTERNAL_5a8c4232_4_k_cu_1578eb97_27544cute1_E,(_ZN39_INTERNAL_5a8c4232_4_k_cu_1578eb97_27544cuda3std3__45__cpo6cbeginE - _ZN39_INTERNAL_5a8c4232_4_k_cu_1578eb97_27544cute1_E)
_ZN39_INTERNAL_5a8c4232_4_k_cu_1578eb97_27544cute1_E:
	.zero		1
	.type		_ZN39_INTERNAL_5a8c4232_4_k_cu_1578eb97_27544cuda3std3__45__cpo6cbeginE,@object
	.size		_ZN39_INTERNAL_5a8c4232_4_k_cu_1578eb97_27544cuda3std3__45__cpo6cbeginE,(_ZN39_INTERNAL_5a8c4232_4_k_cu_1578eb97_27544cuda3std3__48in_placeE - _ZN39_INTERNAL_5a8c4232_4_k_cu_1578eb97_27544cuda3std3__45__cpo6cbeginE)
_ZN39_INTERNAL_5a8c4232_4_k_cu_1578eb97_27544cuda3std3__45__cpo6cbeginE:
	.zero		1
	.type		_ZN39_INTERNAL_5a8c4232_4_k_cu_1578eb97_27544cuda3std3__48in_placeE,@object
	.size		_ZN39_INTERNAL_5a8c4232_4_k_cu_1578eb97_27544cuda3std3__48in_placeE,(_ZN39_INTERNAL_5a8c4232_4_k_cu_1578eb97_27544cuda3std6ranges3__45__cpo9iter_moveE - _ZN39_INTERNAL_5a8c4232_4_k_cu_1578eb97_27544cuda3std3__48in_placeE)
_ZN39_INTERNAL_5a8c4232_4_k_cu_1578eb97_27544cuda3std3__48in_placeE:
	.zero		1
	.type		_ZN39_INTERNAL_5a8c4232_4_k_cu_1578eb97_27544cuda3std6ranges3__45__cpo9iter_moveE,@object
	.size		_ZN39_INTERNAL_5a8c4232_4_k_cu_1578eb97_27544cuda3std6ranges3__45__cpo9iter_moveE,(_ZN39_INTERNAL_5a8c4232_4_k_cu_1578eb97_27544cuda3std3__45__cpo5beginE - _ZN39_INTERNAL_5a8c4232_4_k_cu_1578eb97_27544cuda3std6ranges3__45__cpo9iter_moveE)
_ZN39_INTERNAL_5a8c4232_4_k_cu_1578eb97_27544cuda3std6ranges3__45__cpo9iter_moveE:
	.zero		1
	.type		_ZN39_INTERNAL_5a8c4232_4_k_cu_1578eb97_27544cuda3std3__45__cpo5beginE,@object
	.size		_ZN39_INTERNAL_5a8c4232_4_k_cu_1578eb97_27544cuda3std3__45__cpo5beginE,(_ZN39_INTERNAL_5a8c4232_4_k_cu_1578eb97_27544cuda3std3__441_GLOBAL__N__5a8c4232_4_k_cu_1578eb97_27546ignoreE - _ZN39_INTERNAL_5a8c4232_4_k_cu_1578eb97_27544cuda3std3__45__cpo5beginE)
_ZN39_INTERNAL_5a8c4232_4_k_cu_1578eb97_27544cuda3std3__45__cpo5beginE:
	.zero		1
	.type		_ZN39_INTERNAL_5a8c4232_4_k_cu_1578eb97_27544cuda3std3__441_GLOBAL__N__5a8c4232_4_k_cu_1578eb97_27546ignoreE,@object
	.size		_ZN39_INTERNAL_5a8c4232_4_k_cu_1578eb97_27544cuda3std3__441_GLOBAL__N__5a8c4232_4_k_cu_1578eb97_27546ignoreE,(_ZN39_INTERNAL_5a8c4232_4_k_cu_1578eb97_27544cute7productE - _ZN39_INTERNAL_5a8c4232_4_k_cu_1578eb97_27544cuda3std3__441_GLOBAL__N__5a8c4232_4_k_cu_1578eb97_27546ignoreE)
_ZN39_INTERNAL_5a8c4232_4_k_cu_1578eb97_27544cuda3std3__441_GLOBAL__N__5a8c4232_4_k_cu_1578eb97_27546ignoreE:
	.zero		1
	.type		_ZN39_INTERNAL_5a8c4232_4_k_cu_1578eb97_27544cute7productE,@object
	.size		_ZN39_INTERNAL_5a8c4232_4_k_cu_1578eb97_27544cute7productE,(_ZN39_INTERNAL_5a8c4232_4_k_cu_1578eb97_27544cuda3std3__45__cpo3endE - _ZN39_INTERNAL_5a8c4232_4_k_cu_1578eb97_27544cute7productE)
_ZN39_INTERNAL_5a8c4232_4_k_cu_1578eb97_27544cute7productE:
	.zero		1
	.type		_ZN39_INTERNAL_5a8c4232_4_k_cu_1578eb97_27544cuda3std3__45__cpo3endE,@object
	.size		_ZN39_INTERNAL_5a8c4232_4_k_cu_1578eb97_27544cuda3std3__45__cpo3endE,(_ZN39_INTERNAL_5a8c4232_4_k_cu_1578eb97_27544cuda3std3__419piecewise_constructE - _ZN39_INTERNAL_5a8c4232_4_k_cu_1578eb97_27544cuda3std3__45__cpo3endE)
_ZN39_INTERNAL_5a8c4232_4_k_cu_1578eb97_27544cuda3std3__45__cpo3endE:
	.zero		1
	.type		_ZN39_INTERNAL_5a8c4232_4_k_cu_1578eb97_27544cuda3std3__419piecewise_constructE,@object
	.size		_ZN39_INTERNAL_5a8c4232_4_k_cu_1578eb97_27544cuda3std3__419piecewise_constructE,(_ZN39_INTERNAL_5a8c4232_4_k_cu_1578eb97_27544cuda3std3__45__cpo4cendE - _ZN39_INTERNAL_5a8c4232_4_k_cu_1578eb97_27544cuda3std3__419piecewise_constructE)
_ZN39_INTERNAL_5a8c4232_4_k_cu_1578eb97_27544cuda3std3__419piecewise_constructE:
	.zero		1
	.type		_ZN39_INTERNAL_5a8c4232_4_k_cu_1578eb97_27544cuda3std3__45__cpo4cendE,@object
	.size		_ZN39_INTERNAL_5a8c4232_4_k_cu_1578eb97_27544cuda3std3__45__cpo4cendE,(_ZN39_INTERNAL_5a8c4232_4_k_cu_1578eb97_27544cuda3std6ranges3__45__cpo4swapE - _ZN39_INTERNAL_5a8c4232_4_k_cu_1578eb97_27544cuda3std3__45__cpo4cendE)
_ZN39_INTERNAL_5a8c4232_4_k_cu_1578eb97_27544cuda3std3__45__cpo4cendE:
	.zero		1
	.type		_ZN39_INTERNAL_5a8c4232_4_k_cu_1578eb97_27544cuda3std6ranges3__45__cpo4swapE,@object
	.size		_ZN39_INTERNAL_5a8c4232_4_k_cu_1578eb97_27544cuda3std6ranges3__45__cpo4swapE,(.L_10 - _ZN39_INTERNAL_5a8c4232_4_k_cu_1578eb97_27544cuda3std6ranges3__45__cpo4swapE)
_ZN39_INTERNAL_5a8c4232_4_k_cu_1578eb97_27544cuda3std6ranges3__45__cpo4swapE:
	.zero		1
.L_10:


//--------------------- .nv.constant0._ZN7cutlass13device_kernelINS_4gemm6kernel13GemmUniversalIN4cute5tupleIJiiiiEEENS1_10collective13CollectiveMmaINS1_35MainloopSm100TmaUmmaWarpSpecializedILi3ELi2ELi2ENS5_IJNS4_1CILi1EEESB_SB_EEEEENS5_IJNSA_ILi128EEENSA_ILi256EEENSA_ILi64EEEEEENS_6half_tENS5_IJlSB_lEEESI_SJ_NS4_8TiledMMAINS4_8MMA_AtomIJNS4_20SM100_MMA_F16BF16_SSISI_SI_fLi128ELi256ELNS4_4UMMA5MajorE0ELSO_0ELNSN_7ScaleInE0ELSP_0EEEEEENS4_6LayoutISC_NS5_IJNSA_ILi0EEEST_ST_EEEEENS5_IJNS4_10UnderscoreESW_SW_EEEEENS4_13SM90_TMA_LOADENS4_14ComposedLayoutINS4_7SwizzleILi3ELi4ELi3EEENS4_18smem_ptr_flag_bitsILi16EEENSS_INS5_IJNSA_ILi8EEESG_EEENS5_IJSG_SB_EEEEEEEvNS4_8identityESZ_S19_vS1A_EENS_8epilogue10collective18CollectiveEpilogueINS1C_23Sm100TmaWarpSpecializedILi4ELi2ELi64ELb1ELb0EEEJSH_NS5_IJNSS_ISE_SB_EENSS_ISG_SB_EEEEESI_SJ_SI_SJ_NS1C_6fusion15FusionCallbacksIS1G_NS1K_17LinearCombinationISI_fSI_fLNS_15FloatRoundStyleE2EEESH_S1J_JEEENS4_5SM1004TMEM4LOAD26SM100_TMEM_LOAD_32dp32b64xESZ_S19_NS4_39AutoVectorizingCopyWithAssumedAlignmentILi128EEENS4_14SM90_TMA_STOREES19_S1V_S1V_EEEvvEEEEvNT_6ParamsE --------------------------
	.section	.nv.constant0._ZN7cutlass13device_kernelINS_4gemm6kernel13GemmUniversalIN4cute5tupleIJiiiiEEENS1_10collective13CollectiveMmaINS1_35MainloopSm100TmaUmmaWarpSpecializedILi3ELi2ELi2ENS5_IJNS4_1CILi1EEESB_SB_EEEEENS5_IJNSA_ILi128EEENSA_ILi256EEENSA_ILi64EEEEEENS_6half_tENS5_IJlSB_lEEESI_SJ_NS4_8TiledMMAINS4_8MMA_AtomIJNS4_20SM100_MMA_F16BF16_SSISI_SI_fLi128ELi256ELNS4_4UMMA5MajorE0ELSO_0ELNSN_7ScaleInE0ELSP_0EEEEEENS4_6LayoutISC_NS5_IJNSA_ILi0EEEST_ST_EEEEENS5_IJNS4_10UnderscoreESW_SW_EEEEENS4_13SM90_TMA_LOADENS4_14ComposedLayoutINS4_7SwizzleILi3ELi4ELi3EEENS4_18smem_ptr_flag_bitsILi16EEENSS_INS5_IJNSA_ILi8EEESG_EEENS5_IJSG_SB_EEEEEEEvNS4_8identityESZ_S19_vS1A_EENS_8epilogue10collective18CollectiveEpilogueINS1C_23Sm100TmaWarpSpecializedILi4ELi2ELi64ELb1ELb0EEEJSH_NS5_IJNSS_ISE_SB_EENSS_ISG_SB_EEEEESI_SJ_SI_SJ_NS1C_6fusion15FusionCallbacksIS1G_NS1K_17LinearCombinationISI_fSI_fLNS_15FloatRoundStyleE2EEESH_S1J_JEEENS4_5SM1004TMEM4LOAD26SM100_TMEM_LOAD_32dp32b64xESZ_S19_NS4_39AutoVectorizingCopyWithAssumedAlignmentILi128EEENS4_14SM90_TMA_STOREES19_S1V_S1V_EEEvvEEEEvNT_6ParamsE,"a",@progbits
	.sectionflags	@""
	.align	4
.nv.constant0._ZN7cutlass13device_kernelINS_4gemm6kernel13GemmUniversalIN4cute5tupleIJiiiiEEENS1_10collective13CollectiveMmaINS1_35MainloopSm100TmaUmmaWarpSpecializedILi3ELi2ELi2ENS5_IJNS4_1CILi1EEESB_SB_EEEEENS5_IJNSA_ILi128EEENSA_ILi256EEENSA_ILi64EEEEEENS_6half_tENS5_IJlSB_lEEESI_SJ_NS4_8TiledMMAINS4_8MMA_AtomIJNS4_20SM100_MMA_F16BF16_SSISI_SI_fLi128ELi256ELNS4_4UMMA5MajorE0ELSO_0ELNSN_7ScaleInE0ELSP_0EEEEEENS4_6LayoutISC_NS5_IJNSA_ILi0EEEST_ST_EEEEENS5_IJNS4_10UnderscoreESW_SW_EEEEENS4_13SM90_TMA_LOADENS4_14ComposedLayoutINS4_7SwizzleILi3ELi4ELi3EEENS4_18smem_ptr_flag_bitsILi16EEENSS_INS5_IJNSA_ILi8EEESG_EEENS5_IJSG_SB_EEEEEEEvNS4_8identityESZ_S19_vS1A_EENS_8epilogue10collective18CollectiveEpilogueINS1C_23Sm100TmaWarpSpecializedILi4ELi2ELi64ELb1ELb0EEEJSH_NS5_IJNSS_ISE_SB_EENSS_ISG_SB_EEEEESI_SJ_SI_SJ_NS1C_6fusion15FusionCallbacksIS1G_NS1K_17LinearCombinationISI_fSI_fLNS_15FloatRoundStyleE2EEESH_S1J_JEEENS4_5SM1004TMEM4LOAD26SM100_TMEM_LOAD_32dp32b64xESZ_S19_NS4_39AutoVectorizingCopyWithAssumedAlignmentILi128EEENS4_14SM90_TMA_STOREES19_S1V_S1V_EEEvvEEEEvNT_6ParamsE:
	.zero		2944


//--------------------- SYMBOLS --------------------------

	.type		.nv.reservedSmem.offset0,@object
	.size		.nv.reservedSmem.offset0,0x4
	.type		.nv.reservedSmem.cap,@object
	.size		.nv.reservedSmem.cap,0x4
	.type		__assertfail,@function
